// auto-generated by cutlass_sweep.gemm — config: {"arch": "sm_100", "cluster_m": 2, "cluster_n": 1, "dtype": "int8", "dtype_b": "int8", "layout": "nt", "stages": 0, "tile_k": 256, "tile_m": 64, "tile_n": 32}
#include "cutlass/cutlass.h"
#include "cutlass/gemm/collective/collective_builder.hpp"
#include "cutlass/gemm/device/gemm_universal_adapter.h"
#include "cutlass/gemm/kernel/gemm_universal.hpp"
#include "cutlass/epilogue/collective/collective_builder.hpp"

using ElemA = int8_t;
using ElemB = int8_t;
using ElemCD = int8_t;
using Acc  = int32_t;
using TileShape    = cute::Shape<cute::_64, cute::_32, cute::_256>;
using ClusterShape = cute::Shape<cute::_2, cute::_1, cute::_1>;

using CollectiveEpilogue = typename cutlass::epilogue::collective::CollectiveBuilder<
    cutlass::arch::Sm100, cutlass::arch::OpClassTensorOp,
    TileShape, ClusterShape,
    cutlass::epilogue::collective::EpilogueTileAuto,
    Acc, Acc,
    ElemCD, cutlass::layout::RowMajor, 128 / cutlass::sizeof_bits<ElemCD>::value,
    ElemCD, cutlass::layout::RowMajor, 128 / cutlass::sizeof_bits<ElemCD>::value,
    cutlass::epilogue::collective::EpilogueScheduleAuto
  >::CollectiveOp;

using CollectiveMainloop = typename cutlass::gemm::collective::CollectiveBuilder<
    cutlass::arch::Sm100, cutlass::arch::OpClassTensorOp,
    ElemA, cutlass::layout::RowMajor, 128 / cutlass::sizeof_bits<ElemA>::value,
    ElemB, cutlass::layout::ColumnMajor, 128 / cutlass::sizeof_bits<ElemB>::value,
    Acc,
    TileShape, ClusterShape,
    cutlass::gemm::collective::StageCountAutoCarveout<static_cast<int>(sizeof(typename CollectiveEpilogue::SharedStorage))>,
    cutlass::gemm::collective::KernelScheduleAuto
  >::CollectiveOp;

using GemmKernel = cutlass::gemm::kernel::GemmUniversal<
    cute::Shape<int,int,int,int>,
    CollectiveMainloop,
    CollectiveEpilogue
>;
using Gemm = cutlass::gemm::device::GemmUniversalAdapter<GemmKernel>;

// Force the device kernel symbol into the cubin without needing a host main.
auto* _anchor = &cutlass::device_kernel<GemmKernel>;


// ===== COMPILED SASS (sm_100a) =====

	.target	sm_100a

	.elftype	@"ET_EXEC"


//--------------------- .note.nv.tkinfo           --------------------------
	.section	.note.nv.tkinfo,"",@"SHT_NOTE"
	.sectionflags	@"SHF_NOTE_NV_TKINFO"
	.tkinfo
        /*0018*/ 	.word	0x00000002
        /*0030*/ 	.string	""
        /*0030*/ 	.string	"ptxas"
        /*0030*/ 	.string	"Cuda compilation tools, release 13.0, V13.0.88"
        /*0030*/ 	.string	"Build cuda_13.0.r13.0/compiler.36424714_0"
        /*0030*/ 	.string	"-arch sm_100a -m 64 "



//--------------------- .note.nv.cuinfo           --------------------------
	.section	.note.nv.cuinfo,"",@"SHT_NOTE"
	.sectionflags	@"SHF_NOTE_NV_CUINFO"
        /*0018*/ 	.short	0x0002
        /*001a*/ 	.short	0x0064
        /*001c*/ 	.short	0x0082
	.zero		2


//--------------------- .nv.info                  --------------------------
	.section	.nv.info,"",@"SHT_CUDA_INFO"
	.align	4


	//----- nvinfo : EIATTR_REGCOUNT
	.align		4
        /*0000*/ 	.byte	0x04, 0x2f
        /*0002*/ 	.short	(.L_19 - .L_18)
	.align		4
.L_18:
        /*0004*/ 	.word	index@(_ZN7cutlass13device_kernelINS_4gemm6kernel13GemmUniversalIN4cute5tupleIJiiiiEEENS1_10collective13CollectiveMmaINS1_35MainloopSm100TmaUmmaWarpSpecializedILi9ELi2ELi4ENS5_IJNS4_1CILi2EEENSA_ILi1EEESC_EEEEENS5_IJNSA_ILi64EEENSA_ILi32EEENSA_ILi256EEEEEEaNS5_IJlSC_lEEEaSJ_NS4_8TiledMMAINS4_8MMA_AtomIJNS4_15SM100_MMA_S8_SSIaaiLi64ELi32ELNS4_4UMMA5MajorE0ELSO_0ELNSN_8SaturateE0EEEEEENS4_6LayoutINS5_IJSC_SC_SC_EEENS5_IJNSA_ILi0EEESU_SU_EEEEENS5_IJNS4_10UnderscoreESX_SX_EEEEENS4_13SM90_TMA_LOADENS4_14ComposedLayoutINS4_7SwizzleILi3ELi4ELi3EEENS4_18smem_ptr_flag_bitsILi8EEENSS_INS5_IJNSA_ILi8EEENSA_ILi128EEEEEENS5_IJS17_SC_EEEEEEEvNS4_8identityENS4_23SM90_TMA_LOAD_MULTICASTES1B_vS1C_EENS_8epilogue10collective18CollectiveEpilogueINS1F_23Sm100TmaWarpSpecializedILi1ELi1ELi16ELb0ELb0EEEJSI_NS5_IJNSS_ISF_SC_EENSS_ISG_SC_EEEEEaSJ_aSJ_NS1F_6fusion15FusionCallbacksIS1J_NS1N_17LinearCombinationIaiaiLNS_15FloatRoundStyleE2EEESI_S1M_JEEENS4_5SM1004TMEM4LOAD26SM100_TMEM_LOAD_16dp32b16xES10_NS11_INS12_ILi1ELi4ELi3EEES15_NSS_INS5_IJS16_SG_EEENS5_IJSG_SC_EEEEEEENS4_39AutoVectorizingCopyWithAssumedAlignmentILi128EEENS4_14SM90_TMA_STOREES21_S23_S23_EEEvvEEEEvNT_6ParamsE)
        /*0008*/ 	.word	0x00000040


	//----- nvinfo : EIATTR_FRAME_SIZE
	.align		4
.L_19:
        /*000c*/ 	.byte	0x04, 0x11
        /*000e*/ 	.short	(.L_21 - .L_20)
	.align		4
.L_20:
        /*0010*/ 	.word	index@($__internal_2_$__cuda_sm10x_tcgen05_guardrail_trap_unallocated_columns_being_dealloced)
        /*0014*/ 	.word	0x00000000


	//----- nvinfo : EIATTR_FRAME_SIZE
	.align		4
.L_21:
        /*0018*/ 	.byte	0x04, 0x11
        /*001a*/ 	.short	(.L_23 - .L_22)
	.align		4
.L_22:
        /*001c*/ 	.word	index@($__internal_1_$__cuda_sm10x_tcgen05_guardrail_trap_phase_invalid_during_alloc)
        /*0020*/ 	.word	0x00000000


	//----- nvinfo : EIATTR_FRAME_SIZE
	.align		4
.L_23:
        /*0024*/ 	.byte	0x04, 0x11
        /*0026*/ 	.short	(.L_25 - .L_24)
	.align		4
.L_24:
        /*0028*/ 	.word	index@($__internal_0_$__cuda_sm10x_tcgen05_guardrail_trap_col_being_dealloced_not_returned_by_alloc)
        /*002c*/ 	.word	0x00000000


	//----- nvinfo : EIATTR_FRAME_SIZE
	.align		4
.L_25:
        /*0030*/ 	.byte	0x04, 0x11
        /*0032*/ 	.short	(.L_27 - .L_26)
	.align		4
.L_26:
        /*0034*/ 	.word	index@(_ZN7cutlass13device_kernelINS_4gemm6kernel13GemmUniversalIN4cute5tupleIJiiiiEEENS1_10collective13CollectiveMmaINS1_35MainloopSm100TmaUmmaWarpSpecializedILi9ELi2ELi4ENS5_IJNS4_1CILi2EEENSA_ILi1EEESC_EEEEENS5_IJNSA_ILi64EEENSA_ILi32EEENSA_ILi256EEEEEEaNS5_IJlSC_lEEEaSJ_NS4_8TiledMMAINS4_8MMA_AtomIJNS4_15SM100_MMA_S8_SSIaaiLi64ELi32ELNS4_4UMMA5MajorE0ELSO_0ELNSN_8SaturateE0EEEEEENS4_6LayoutINS5_IJSC_SC_SC_EEENS5_IJNSA_ILi0EEESU_SU_EEEEENS5_IJNS4_10UnderscoreESX_SX_EEEEENS4_13SM90_TMA_LOADENS4_14ComposedLayoutINS4_7SwizzleILi3ELi4ELi3EEENS4_18smem_ptr_flag_bitsILi8EEENSS_INS5_IJNSA_ILi8EEENSA_ILi128EEEEEENS5_IJS17_SC_EEEEEEEvNS4_8identityENS4_23SM90_TMA_LOAD_MULTICASTES1B_vS1C_EENS_8epilogue10collective18CollectiveEpilogueINS1F_23Sm100TmaWarpSpecializedILi1ELi1ELi16ELb0ELb0EEEJSI_NS5_IJNSS_ISF_SC_EENSS_ISG_SC_EEEEEaSJ_aSJ_NS1F_6fusion15FusionCallbacksIS1J_NS1N_17LinearCombinationIaiaiLNS_15FloatRoundStyleE2EEESI_S1M_JEEENS4_5SM1004TMEM4LOAD26SM100_TMEM_LOAD_16dp32b16xES10_NS11_INS12_ILi1ELi4ELi3EEES15_NSS_INS5_IJS16_SG_EEENS5_IJSG_SC_EEEEEEENS4_39AutoVectorizingCopyWithAssumedAlignmentILi128EEENS4_14SM90_TMA_STOREES21_S23_S23_EEEvvEEEEvNT_6ParamsE)
        /*0038*/ 	.word	0x00000000


	//----- nvinfo : EIATTR_MIN_STACK_SIZE
	.align		4
.L_27:
        /*003c*/ 	.byte	0x04, 0x12
        /*003e*/ 	.short	(.L_29 - .L_28)
	.align		4
.L_28:
        /*0040*/ 	.word	index@(_ZN7cutlass13device_kernelINS_4gemm6kernel13GemmUniversalIN4cute5tupleIJiiiiEEENS1_10collective13CollectiveMmaINS1_35MainloopSm100TmaUmmaWarpSpecializedILi9ELi2ELi4ENS5_IJNS4_1CILi2EEENSA_ILi1EEESC_EEEEENS5_IJNSA_ILi64EEENSA_ILi32EEENSA_ILi256EEEEEEaNS5_IJlSC_lEEEaSJ_NS4_8TiledMMAINS4_8MMA_AtomIJNS4_15SM100_MMA_S8_SSIaaiLi64ELi32ELNS4_4UMMA5MajorE0ELSO_0ELNSN_8SaturateE0EEEEEENS4_6LayoutINS5_IJSC_SC_SC_EEENS5_IJNSA_ILi0EEESU_SU_EEEEENS5_IJNS4_10UnderscoreESX_SX_EEEEENS4_13SM90_TMA_LOADENS4_14ComposedLayoutINS4_7SwizzleILi3ELi4ELi3EEENS4_18smem_ptr_flag_bitsILi8EEENSS_INS5_IJNSA_ILi8EEENSA_ILi128EEEEEENS5_IJS17_SC_EEEEEEEvNS4_8identityENS4_23SM90_TMA_LOAD_MULTICASTES1B_vS1C_EENS_8epilogue10collective18CollectiveEpilogueINS1F_23Sm100TmaWarpSpecializedILi1ELi1ELi16ELb0ELb0EEEJSI_NS5_IJNSS_ISF_SC_EENSS_ISG_SC_EEEEEaSJ_aSJ_NS1F_6fusion15FusionCallbacksIS1J_NS1N_17LinearCombinationIaiaiLNS_15FloatRoundStyleE2EEESI_S1M_JEEENS4_5SM1004TMEM4LOAD26SM100_TMEM_LOAD_16dp32b16xES10_NS11_INS12_ILi1ELi4ELi3EEES15_NSS_INS5_IJS16_SG_EEENS5_IJSG_SC_EEEEEEENS4_39AutoVectorizingCopyWithAssumedAlignmentILi128EEENS4_14SM90_TMA_STOREES21_S23_S23_EEEvvEEEEvNT_6ParamsE)
        /*0044*/ 	.word	0x00000000
.L_29:


//--------------------- .nv.compat                --------------------------
	.section	.nv.compat,"",@"SHT_CUDA_COMPAT_INFO"
	.align	4
        /*0000*/ 	.byte	0x02, 0x09, 0x01, 0x00, 0x02, 0x02, 0x03, 0x00, 0x02, 0x05, 0x06, 0x00, 0x03, 0x07, 0x01, 0x01
        /*0010*/ 	.byte	0x02, 0x03, 0x01, 0x00, 0x02, 0x06, 0x01, 0x00, 0x04, 0x0b, 0x08, 0x00, 0x01, 0x00, 0x00, 0x00
        /*0020*/ 	.byte	0x00, 0x00, 0x00, 0x00


//--------------------- .nv.info._ZN7cutlass13device_kernelINS_4gemm6kernel13GemmUniversalIN4cute5tupleIJiiiiEEENS1_10collective13CollectiveMmaINS1_35MainloopSm100TmaUmmaWarpSpecializedILi9ELi2ELi4ENS5_IJNS4_1CILi2EEENSA_ILi1EEESC_EEEEENS5_IJNSA_ILi64EEENSA_ILi32EEENSA_ILi256EEEEEEaNS5_IJlSC_lEEEaSJ_NS4_8TiledMMAINS4_8MMA_AtomIJNS4_15SM100_MMA_S8_SSIaaiLi64ELi32ELNS4_4UMMA5MajorE0ELSO_0ELNSN_8SaturateE0EEEEEENS4_6LayoutINS5_IJSC_SC_SC_EEENS5_IJNSA_ILi0EEESU_SU_EEEEENS5_IJNS4_10UnderscoreESX_SX_EEEEENS4_13SM90_TMA_LOADENS4_14ComposedLayoutINS4_7SwizzleILi3ELi4ELi3EEENS4_18smem_ptr_flag_bitsILi8EEENSS_INS5_IJNSA_ILi8EEENSA_ILi128EEEEEENS5_IJS17_SC_EEEEEEEvNS4_8identityENS4_23SM90_TMA_LOAD_MULTICASTES1B_vS1C_EENS_8epilogue10collective18CollectiveEpilogueINS1F_23Sm100TmaWarpSpecializedILi1ELi1ELi16ELb0ELb0EEEJSI_NS5_IJNSS_ISF_SC_EENSS_ISG_SC_EEEEEaSJ_aSJ_NS1F_6fusion15FusionCallbacksIS1J_NS1N_17LinearCombinationIaiaiLNS_15FloatRoundStyleE2EEESI_S1M_JEEENS4_5SM1004TMEM4LOAD26SM100_TMEM_LOAD_16dp32b16xES10_NS11_INS12_ILi1ELi4ELi3EEES15_NSS_INS5_IJS16_SG_EEENS5_IJSG_SC_EEEEEEENS4_39AutoVectorizingCopyWithAssumedAlignmentILi128EEENS4_14SM90_TMA_STOREES21_S23_S23_EEEvvEEEEvNT_6ParamsE --------------------------
	.section	.nv.info._ZN7cutlass13device_kernelINS_4gemm6kernel13GemmUniversalIN4cute5tupleIJiiiiEEENS1_10collective13CollectiveMmaINS1_35MainloopSm100TmaUmmaWarpSpecializedILi9ELi2ELi4ENS5_IJNS4_1CILi2EEENSA_ILi1EEESC_EEEEENS5_IJNSA_ILi64EEENSA_ILi32EEENSA_ILi256EEEEEEaNS5_IJlSC_lEEEaSJ_NS4_8TiledMMAINS4_8MMA_AtomIJNS4_15SM100_MMA_S8_SSIaaiLi64ELi32ELNS4_4UMMA5MajorE0ELSO_0ELNSN_8SaturateE0EEEEEENS4_6LayoutINS5_IJSC_SC_SC_EEENS5_IJNSA_ILi0EEESU_SU_EEEEENS5_IJNS4_10UnderscoreESX_SX_EEEEENS4_13SM90_TMA_LOADENS4_14ComposedLayoutINS4_7SwizzleILi3ELi4ELi3EEENS4_18smem_ptr_flag_bitsILi8EEENSS_INS5_IJNSA_ILi8EEENSA_ILi128EEEEEENS5_IJS17_SC_EEEEEEEvNS4_8identityENS4_23SM90_TMA_LOAD_MULTICASTES1B_vS1C_EENS_8epilogue10collective18CollectiveEpilogueINS1F_23Sm100TmaWarpSpecializedILi1ELi1ELi16ELb0ELb0EEEJSI_NS5_IJNSS_ISF_SC_EENSS_ISG_SC_EEEEEaSJ_aSJ_NS1F_6fusion15FusionCallbacksIS1J_NS1N_17LinearCombinationIaiaiLNS_15FloatRoundStyleE2EEESI_S1M_JEEENS4_5SM1004TMEM4LOAD26SM100_TMEM_LOAD_16dp32b16xES10_NS11_INS12_ILi1ELi4ELi3EEES15_NSS_INS5_IJS16_SG_EEENS5_IJSG_SC_EEEEEEENS4_39AutoVectorizingCopyWithAssumedAlignmentILi128EEENS4_14SM90_TMA_STOREES21_S23_S23_EEEvvEEEEvNT_6ParamsE,"",@"SHT_CUDA_INFO"
	.sectionflags	@""
	.align	4


	//----- nvinfo : EIATTR_CUDA_API_VERSION
	.align		4
        /*0000*/ 	.byte	0x04, 0x37
        /*0002*/ 	.short	(.L_31 - .L_30)
.L_30:
        /*0004*/ 	.word	0x00000082


	//----- nvinfo : EIATTR_KPARAM_INFO
	.align		4
.L_31:
        /*0008*/ 	.byte	0x04, 0x17
        /*000a*/ 	.short	(.L_33 - .L_32)
.L_32:
        /*000c*/ 	.word	0x00000000
        /*0010*/ 	.short	0x0000
        /*0012*/ 	.short	0x0000
        /*0014*/ 	.byte	0x00, 0xf0, 0x01, 0x20


	//----- nvinfo : EIATTR_AT_ENTRY_FRAGMENTS
	.align		4
.L_33:
        /*0018*/ 	.byte	0x04, 0x4f
        /*001a*/ 	.short	(.L_35 - .L_34)


	//   ....[0]....
.L_34:
        /*001c*/ 	.word	0x00000006


	//----- nvinfo : EIATTR_RESERVED_SMEM_USED
	.align		4
.L_35:
        /*0020*/ 	.byte	0x01, 0x41
	.zero		2


	//----- nvinfo : EIATTR_SPARSE_MMA_MASK
	.align		4
        /*0024*/ 	.byte	0x03, 0x50
        /*0026*/ 	.short	0x0000


	//----- nvinfo : EIATTR_TCGEN05_1CTA_USED
	.align		4
        /*0028*/ 	.byte	0x01, 0x51
	.zero		2


	//----- nvinfo : EIATTR_MAXREG_COUNT
	.align		4
        /*002c*/ 	.byte	0x03, 0x1b
        /*002e*/ 	.short	0x00ff


	//----- nvinfo : EIATTR_NUM_BARRIERS
	.align		4
        /*0030*/ 	.byte	0x02, 0x4c
        /*0032*/ 	.byte	0x07
	.zero		1


	//----- nvinfo : EIATTR_EXTERNS
	.align		4
        /*0034*/ 	.byte	0x04, 0x0f
        /*0036*/ 	.short	(.L_37 - .L_36)


	//   ....[0]....
	.align		4
.L_36:
        /*0038*/ 	.word	index@(__assertfail)


	//----- nvinfo : EIATTR_MERCURY_ISA_VERSION
	.align		4
.L_37:
        /*003c*/ 	.byte	0x03, 0x5f
        /*003e*/ 	.short	0x0101


	//----- nvinfo : EIATTR_INT_WARP_WIDE_INSTR_OFFSETS
	.align		4
        /*0040*/ 	.byte	0x04, 0x31
        /*0042*/ 	.short	(.L_39 - .L_38)


	//   ....[0]....
.L_38:
        /*0044*/ 	.word	0x000042d0


	//   ....[1]....
        /*0048*/ 	.word	0x000042f0


	//   ....[2]....
        /*004c*/ 	.word	0x00004320


	//   ....[3]....
        /*0050*/ 	.word	0x00004f00


	//   ....[4]....
        /*0054*/ 	.word	0x00004fb0


	//----- nvinfo : EIATTR_COOP_GROUP_MASK_REGIDS
	.align		4
.L_39:
        /*0058*/ 	.byte	0x04, 0x29
        /*005a*/ 	.short	(.L_41 - .L_40)


	//   ....[0]....
.L_40:
        /*005c*/ 	.word	0xffffffff


	//   ....[1]....
        /*0060*/ 	.word	0xffffffff


	//   ....[2]....
        /*0064*/ 	.word	0xffffffff


	//   ....[3]....
        /*0068*/ 	.word	0xffffffff


	//   ....[4]....
        /*006c*/ 	.word	0xffffffff


	//   ....[5]....
        /*0070*/ 	.word	0xffffffff


	//   ....[6]....
        /*0074*/ 	.word	0xffffffff


	//   ....[7]....
        /*0078*/ 	.word	0xffffffff


	//   ....[8]....
        /*007c*/ 	.word	0xffffffff


	//   ....[9]....
        /*0080*/ 	.word	0xffffffff


	//   ....[10]....
        /*0084*/ 	.word	0xffffffff


	//   ....[11]....
        /*0088*/ 	.word	0xffffffff


	//   ....[12]....
        /*008c*/ 	.word	0xffffffff


	//   ....[13]....
        /*0090*/ 	.word	0xffffffff


	//----- nvinfo : EIATTR_COOP_GROUP_INSTR_OFFSETS
	.align		4
.L_41:
        /*0094*/ 	.byte	0x04, 0x28
        /*0096*/ 	.short	(.L_43 - .L_42)


	//   ....[0]....
.L_42:
        /*0098*/ 	.word	0x00000080


	//   ....[1]....
        /*009c*/ 	.word	0x000004e0


	//   ....[2]....
        /*00a0*/ 	.word	0x00000740


	//   ....[3]....
        /*00a4*/ 	.word	0x00000880


	//   ....[4]....
        /*00a8*/ 	.word	0x00000980


	//   ....[5]....
        /*00ac*/ 	.word	0x00000af0


	//   ....[6]....
        /*00b0*/ 	.word	0x00000c90


	//   ....[7]....
        /*00b4*/ 	.word	0x00000e50


	//   ....[8]....
        /*00b8*/ 	.word	0x00002190


	//   ....[9]....
        /*00bc*/ 	.word	0x00003300


	//   ....[10]....
        /*00c0*/ 	.word	0x00003510


	//   ....[11]....
        /*00c4*/ 	.word	0x00003540


	//   ....[12]....
        /*00c8*/ 	.word	0x000041b0


	//   ....[13]....
        /*00cc*/ 	.word	0x000043e0


	//----- nvinfo : EIATTR_VRC_CTA_INIT_COUNT
	.align		4
.L_43:
        /*00d0*/ 	.byte	0x02, 0x4a
        /*00d2*/ 	.byte	0x80
	.zero		1


	//----- nvinfo : EIATTR_SYSCALL_OFFSETS
	.align		4
        /*00d4*/ 	.byte	0x04, 0x46
        /*00d6*/ 	.short	(.L_45 - .L_44)


	//   ....[0]....
.L_44:
        /*00d8*/ 	.word	0x00005ad0


	//   ....[1]....
        /*00dc*/ 	.word	0x00005c10


	//   ....[2]....
        /*00e0*/ 	.word	0x00006340


	//----- nvinfo : EIATTR_MBARRIER_INSTR_OFFSETS
	.align		4
.L_45:
        /*00e4*/ 	.byte	0x04, 0x39
        /*00e6*/ 	.short	(.L_47 - .L_46)


	//   ....[0]....
.L_46:
        /*00e8*/ 	.word	0x00000600
        /*00ec*/ 	.word	0x000000ff
        /*00f0*/ 	.word	0x00000000
        /*00f4*/ 	.short	0x0100
        /*00f6*/ 	.byte	0x04
	.zero		1


	//   ....[1]....
        /*00f8*/ 	.word	0x00000610
        /*00fc*/ 	.word	0x000000ff
        /*0100*/ 	.word	0x00000048
        /*0104*/ 	.short	0x0100
        /*0106*/ 	.byte	0x04
	.zero		1


	//   ....[2]....
        /*0108*/ 	.word	0x00000620
        /*010c*/ 	.word	0x000000ff
        /*0110*/ 	.word	0x00000008
        /*0114*/ 	.short	0x0100
        /*0116*/ 	.byte	0x04
	.zero		1


	//   ....[3]....
        /*0118*/ 	.word	0x00000630
        /*011c*/ 	.word	0x000000ff
        /*0120*/ 	.word	0x00000050
        /*0124*/ 	.short	0x0100
        /*0126*/ 	.byte	0x04
	.zero		1


	//   ....[4]....
        /*0128*/ 	.word	0x00000640
        /*012c*/ 	.word	0x000000ff
        /*0130*/ 	.word	0x00000010
        /*0134*/ 	.short	0x0100
        /*0136*/ 	.byte	0x04
	.zero		1


	//   ....[5]....
        /*0138*/ 	.word	0x00000650
        /*013c*/ 	.word	0x000000ff
        /*0140*/ 	.word	0x00000058
        /*0144*/ 	.short	0x0100
        /*0146*/ 	.byte	0x04
	.zero		1


	//   ....[6]....
        /*0148*/ 	.word	0x00000660
        /*014c*/ 	.word	0x000000ff
        /*0150*/ 	.word	0x00000018
        /*0154*/ 	.short	0x0100
        /*0156*/ 	.byte	0x04
	.zero		1


	//   ....[7]....
        /*0158*/ 	.word	0x00000670
        /*015c*/ 	.word	0x000000ff
        /*0160*/ 	.word	0x00000060
        /*0164*/ 	.short	0x0100
        /*0166*/ 	.byte	0x04
	.zero		1


	//   ....[8]....
        /*0168*/ 	.word	0x00000680
        /*016c*/ 	.word	0x000000ff
        /*0170*/ 	.word	0x00000020
        /*0174*/ 	.short	0x0100
        /*0176*/ 	.byte	0x04
	.zero		1


	//   ....[9]....
        /*0178*/ 	.word	0x00000690
        /*017c*/ 	.word	0x000000ff
        /*0180*/ 	.word	0x00000068
        /*0184*/ 	.short	0x0100
        /*0186*/ 	.byte	0x04
	.zero		1


	//   ....[10]....
        /*0188*/ 	.word	0x000006a0
        /*018c*/ 	.word	0x000000ff
        /*0190*/ 	.word	0x00000028
        /*0194*/ 	.short	0x0100
        /*0196*/ 	.byte	0x04
	.zero		1


	//   ....[11]....
        /*0198*/ 	.word	0x000006b0
        /*019c*/ 	.word	0x000000ff
        /*01a0*/ 	.word	0x00000070
        /*01a4*/ 	.short	0x0100
        /*01a6*/ 	.byte	0x04
	.zero		1


	//   ....[12]....
        /*01a8*/ 	.word	0x000006c0
        /*01ac*/ 	.word	0x000000ff
        /*01b0*/ 	.word	0x00000030
        /*01b4*/ 	.short	0x0100
        /*01b6*/ 	.byte	0x04
	.zero		1


	//   ....[13]....
        /*01b8*/ 	.word	0x000006d0
        /*01bc*/ 	.word	0x000000ff
        /*01c0*/ 	.word	0x00000078
        /*01c4*/ 	.short	0x0100
        /*01c6*/ 	.byte	0x04
	.zero		1


	//   ....[14]....
        /*01c8*/ 	.word	0x000006e0
        /*01cc*/ 	.word	0x000000ff
        /*01d0*/ 	.word	0x00000038
        /*01d4*/ 	.short	0x0100
        /*01d6*/ 	.byte	0x04
	.zero		1


	//   ....[15]....
        /*01d8*/ 	.word	0x000006f0
        /*01dc*/ 	.word	0x000000ff
        /*01e0*/ 	.word	0x00000080
        /*01e4*/ 	.short	0x0100
        /*01e6*/ 	.byte	0x04
	.zero		1


	//   ....[16]....
        /*01e8*/ 	.word	0x00000700
        /*01ec*/ 	.word	0x000000ff
        /*01f0*/ 	.word	0x00000040
        /*01f4*/ 	.short	0x0100
        /*01f6*/ 	.byte	0x04
	.zero		1


	//   ....[17]....
        /*01f8*/ 	.word	0x00000710
        /*01fc*/ 	.word	0x000000ff
        /*0200*/ 	.word	0x00000088
        /*0204*/ 	.short	0x0100
        /*0206*/ 	.byte	0x04
	.zero		1


	//   ....[18]....
        /*0208*/ 	.word	0x00000850
        /*020c*/ 	.word	0x000000ff
        /*0210*/ 	.word	0x00000090
        /*0214*/ 	.short	0x0100
        /*0216*/ 	.byte	0x04
	.zero		1


	//   ....[19]....
        /*0218*/ 	.word	0x00000860
        /*021c*/ 	.word	0x000000ff
        /*0220*/ 	.word	0x00000098
        /*0224*/ 	.short	0x0100
        /*0226*/ 	.byte	0x04
	.zero		1


	//   ....[20]....
        /*0228*/ 	.word	0x00000950
        /*022c*/ 	.word	0x000000ff
        /*0230*/ 	.word	0x000000a0
        /*0234*/ 	.short	0x0100
        /*0236*/ 	.byte	0x06
	.zero		1


	//   ....[21]....
        /*0238*/ 	.word	0x00000960
        /*023c*/ 	.word	0x000000ff
        /*0240*/ 	.word	0x000000a8
        /*0244*/ 	.short	0x0100
        /*0246*/ 	.byte	0x06
	.zero		1


	//   ....[22]....
        /*0248*/ 	.word	0x00000aa0
        /*024c*/ 	.word	0x000000ff
        /*0250*/ 	.word	0x000000b0
        /*0254*/ 	.short	0x0100
        /*0256*/ 	.byte	0x06
	.zero		1


	//   ....[23]....
        /*0258*/ 	.word	0x00000ab0
        /*025c*/ 	.word	0x000000ff
        /*0260*/ 	.word	0x000000c0
        /*0264*/ 	.short	0x0100
        /*0266*/ 	.byte	0x06
	.zero		1


	//   ....[24]....
        /*0268*/ 	.word	0x00000ac0
        /*026c*/ 	.word	0x000000ff
        /*0270*/ 	.word	0x000000b8
        /*0274*/ 	.short	0x0100
        /*0276*/ 	.byte	0x06
	.zero		1


	//   ....[25]....
        /*0278*/ 	.word	0x00000ad0
        /*027c*/ 	.word	0x000000ff
        /*0280*/ 	.word	0x000000c8
        /*0284*/ 	.short	0x0100
        /*0286*/ 	.byte	0x06
	.zero		1


	//   ....[26]....
        /*0288*/ 	.word	0x00000c00
        /*028c*/ 	.word	0x000000ff
        /*0290*/ 	.word	0x000000d0
        /*0294*/ 	.short	0x0100
        /*0296*/ 	.byte	0x04
	.zero		1


	//   ....[27]....
        /*0298*/ 	.word	0x00000c10
        /*029c*/ 	.word	0x000000ff
        /*02a0*/ 	.word	0x000000f0
        /*02a4*/ 	.short	0x0100
        /*02a6*/ 	.byte	0x04
	.zero		1


	//   ....[28]....
        /*02a8*/ 	.word	0x00000c20
        /*02ac*/ 	.word	0x000000ff
        /*02b0*/ 	.word	0x000000d8
        /*02b4*/ 	.short	0x0100
        /*02b6*/ 	.byte	0x04
	.zero		1


	//   ....[29]....
        /*02b8*/ 	.word	0x00000c30
        /*02bc*/ 	.word	0x000000ff
        /*02c0*/ 	.word	0x000000f8
        /*02c4*/ 	.short	0x0100
        /*02c6*/ 	.byte	0x04
	.zero		1


	//   ....[30]....
        /*02c8*/ 	.word	0x00000c40
        /*02cc*/ 	.word	0x000000ff
        /*02d0*/ 	.word	0x000000e0
        /*02d4*/ 	.short	0x0100
        /*02d6*/ 	.byte	0x04
	.zero		1


	//   ....[31]....
        /*02d8*/ 	.word	0x00000c50
        /*02dc*/ 	.word	0x000000ff
        /*02e0*/ 	.word	0x00000100
        /*02e4*/ 	.short	0x0100
        /*02e6*/ 	.byte	0x04
	.zero		1


	//   ....[32]....
        /*02e8*/ 	.word	0x00000c60
        /*02ec*/ 	.word	0x000000ff
        /*02f0*/ 	.word	0x000000e8
        /*02f4*/ 	.short	0x0100
        /*02f6*/ 	.byte	0x04
	.zero		1


	//   ....[33]....
        /*02f8*/ 	.word	0x00000c70
        /*02fc*/ 	.word	0x000000ff
        /*0300*/ 	.word	0x00000108
        /*0304*/ 	.short	0x0100
        /*0306*/ 	.byte	0x04
	.zero		1


	//   ....[34]....
        /*0308*/ 	.word	0x00000d60
        /*030c*/ 	.word	0x000000ff
        /*0310*/ 	.word	0x00000110
        /*0314*/ 	.short	0x0100
        /*0316*/ 	.byte	0x04
	.zero		1


	//   ....[35]....
        /*0318*/ 	.word	0x00000d70
        /*031c*/ 	.word	0x000000ff
        /*0320*/ 	.word	0x00000120
        /*0324*/ 	.short	0x0100
        /*0326*/ 	.byte	0x04
	.zero		1


	//   ....[36]....
        /*0328*/ 	.word	0x00000d80
        /*032c*/ 	.word	0x000000ff
        /*0330*/ 	.word	0x00000118
        /*0334*/ 	.short	0x0100
        /*0336*/ 	.byte	0x04
	.zero		1


	//   ....[37]....
        /*0338*/ 	.word	0x00000d90
        /*033c*/ 	.word	0x000000ff
        /*0340*/ 	.word	0x00000128
        /*0344*/ 	.short	0x0100
        /*0346*/ 	.byte	0x04
	.zero		1


	//   ....[38]....
        /*0348*/ 	.word	0x00001890
        /*034c*/ 	.word	0x00000003
        /*0350*/ 	.word	0x00000120
        /*0354*/ 	.short	0x010a
        /*0356*/ 	.byte	0xff
	.zero		1


	//   ....[39]....
        /*0358*/ 	.word	0x000018c0
        /*035c*/ 	.word	0x00000003
        /*0360*/ 	.word	0x00000110
        /*0364*/ 	.short	0x0101
        /*0366*/ 	.byte	0xff
	.zero		1


	//   ....[40]....
        /*0368*/ 	.word	0x00001990
        /*036c*/ 	.word	0x000000ff
        /*0370*/ 	.word	0x00000048
        /*0374*/ 	.short	0x010a
        /*0376*/ 	.byte	0x04
	.zero		1


	//   ....[41]....
        /*0378*/ 	.word	0x00001a10
        /*037c*/ 	.word	0x000000ff
        /*0380*/ 	.word	0x00000048
        /*0384*/ 	.short	0x010a
        /*0386*/ 	.byte	0x21
	.zero		1


	//   ....[42]....
        /*0388*/ 	.word	0x00001ba0
        /*038c*/ 	.word	0x000000ff
        /*0390*/ 	.word	0x00000048
        /*0394*/ 	.short	0x010a
        /*0396*/ 	.byte	0x05
	.zero		1


	//   ....[43]....
        /*0398*/ 	.word	0x00001d90
        /*039c*/ 	.word	0x000000ff
        /*03a0*/ 	.word	0x000000a8
        /*03a4*/ 	.short	0x0101
        /*03a6*/ 	.byte	0x0d
	.zero		1


	//   ....[44]....
        /*03a8*/ 	.word	0x00001db0
        /*03ac*/ 	.word	0x000000ff
        /*03b0*/ 	.word	0x00000048
        /*03b4*/ 	.short	0x010a
        /*03b6*/ 	.byte	0x04
	.zero		1


	//   ....[45]....
        /*03b8*/ 	.word	0x00001e30
        /*03bc*/ 	.word	0x000000ff
        /*03c0*/ 	.word	0x00000048
        /*03c4*/ 	.short	0x010a
        /*03c6*/ 	.byte	0x21
	.zero		1


	//   ....[46]....
        /*03c8*/ 	.word	0x00001fc0
        /*03cc*/ 	.word	0x000000ff
        /*03d0*/ 	.word	0x00000048
        /*03d4*/ 	.short	0x010a
        /*03d6*/ 	.byte	0x05
	.zero		1


	//   ....[47]....
        /*03d8*/ 	.word	0x000021c0
        /*03dc*/ 	.word	0x00000003
        /*03e0*/ 	.word	0x000000b0
        /*03e4*/ 	.short	0x010a
        /*03e6*/ 	.byte	0xff
	.zero		1


	//   ....[48]....
        /*03e8*/ 	.word	0x00002310
        /*03ec*/ 	.word	0x00000000
        /*03f0*/ 	.word	0x00000000
        /*03f4*/ 	.short	0x0101
        /*03f6*/ 	.byte	0xff
	.zero		1


	//   ....[49]....
        /*03f8*/ 	.word	0x000028b0
        /*03fc*/ 	.word	0x000000ff
        /*0400*/ 	.word	0x00000000
        /*0404*/ 	.short	0x010a
        /*0406*/ 	.byte	0x04
	.zero		1


	//   ....[50]....
        /*0408*/ 	.word	0x00002940
        /*040c*/ 	.word	0x000000ff
        /*0410*/ 	.word	0x00000000
        /*0414*/ 	.short	0x010a
        /*0416*/ 	.byte	0x05
	.zero		1


	//   ....[51]....
        /*0418*/ 	.word	0x000029d0
        /*041c*/ 	.word	0x000000ff
        /*0420*/ 	.word	0x00000000
        /*0424*/ 	.short	0x010a
        /*0426*/ 	.byte	0x05
	.zero		1


	//   ....[52]....
        /*0428*/ 	.word	0x00002a60
        /*042c*/ 	.word	0x000000ff
        /*0430*/ 	.word	0x00000000
        /*0434*/ 	.short	0x010a
        /*0436*/ 	.byte	0x05
	.zero		1


	//   ....[53]....
        /*0438*/ 	.word	0x00002af0
        /*043c*/ 	.word	0x000000ff
        /*0440*/ 	.word	0x00000000
        /*0444*/ 	.short	0x010a
        /*0446*/ 	.byte	0x05
	.zero		1


	//   ....[54]....
        /*0448*/ 	.word	0x00002b80
        /*044c*/ 	.word	0x000000ff
        /*0450*/ 	.word	0x00000000
        /*0454*/ 	.short	0x010a
        /*0456*/ 	.byte	0x05
	.zero		1


	//   ....[55]....
        /*0458*/ 	.word	0x00002c10
        /*045c*/ 	.word	0x000000ff
        /*0460*/ 	.word	0x00000000
        /*0464*/ 	.short	0x010a
        /*0466*/ 	.byte	0x05
	.zero		1


	//   ....[56]....
        /*0468*/ 	.word	0x00002ca0
        /*046c*/ 	.word	0x000000ff
        /*0470*/ 	.word	0x00000000
        /*0474*/ 	.short	0x010a
        /*0476*/ 	.byte	0x05
	.zero		1


	//   ....[57]....
        /*0478*/ 	.word	0x00002d40
        /*047c*/ 	.word	0x00000000
        /*0480*/ 	.word	0x00000000
        /*0484*/ 	.short	0x010a
        /*0486*/ 	.byte	0xff
	.zero		1


	//   ....[58]....
        /*0488*/ 	.word	0x00002e60
        /*048c*/ 	.word	0x00000002
        /*0490*/ 	.word	0x00000110
        /*0494*/ 	.short	0x010a
        /*0496*/ 	.byte	0xff
	.zero		1


	//   ....[59]....
        /*0498*/ 	.word	0x00002ec0
        /*049c*/ 	.word	0x00000004
        /*04a0*/ 	.word	0x00000000
        /*04a4*/ 	.short	0x0101
        /*04a6*/ 	.byte	0xff
	.zero		1


	//   ....[60]....
        /*04a8*/ 	.word	0x00002ee0
        /*04ac*/ 	.word	0x000000ff
        /*04b0*/ 	.word	0x000000c0
        /*04b4*/ 	.short	0x010a
        /*04b6*/ 	.byte	0x04
	.zero		1


	//   ....[61]....
        /*04b8*/ 	.word	0x00003000
        /*04bc*/ 	.word	0x00000002
        /*04c0*/ 	.word	0x000000b0
        /*04c4*/ 	.short	0x010a
        /*04c6*/ 	.byte	0xff
	.zero		1


	//   ....[62]....
        /*04c8*/ 	.word	0x00003110
        /*04cc*/ 	.word	0x00000002
        /*04d0*/ 	.word	0x00000000
        /*04d4*/ 	.short	0x0101
        /*04d6*/ 	.byte	0xff
	.zero		1


	//   ....[63]....
        /*04d8*/ 	.word	0x000031a0
        /*04dc*/ 	.word	0x000000ff
        /*04e0*/ 	.word	0x000000c0
        /*04e4*/ 	.short	0x0106
        /*04e6*/ 	.byte	0x04
	.zero		1


	//   ....[64]....
        /*04e8*/ 	.word	0x000031c0
        /*04ec*/ 	.word	0x000000ff
        /*04f0*/ 	.word	0x000000c0
        /*04f4*/ 	.short	0x010a
        /*04f6*/ 	.byte	0x04
	.zero		1


	//   ....[65]....
        /*04f8*/ 	.word	0x00003250
        /*04fc*/ 	.word	0x000000ff
        /*0500*/ 	.word	0x000000c0
        /*0504*/ 	.short	0x0106
        /*0506*/ 	.byte	0x07
	.zero		1


	//   ....[66]....
        /*0508*/ 	.word	0x00003290
        /*050c*/ 	.word	0x00000000
        /*0510*/ 	.word	0x000000c0
        /*0514*/ 	.short	0x010a
        /*0516*/ 	.byte	0xff
	.zero		1


	//   ....[67]....
        /*0518*/ 	.word	0x00003860
        /*051c*/ 	.word	0x00000000
        /*0520*/ 	.word	0x000000b0
        /*0524*/ 	.short	0x010a
        /*0526*/ 	.byte	0xff
	.zero		1


	//   ....[68]....
        /*0528*/ 	.word	0x00003960
        /*052c*/ 	.word	0x00000003
        /*0530*/ 	.word	0x00000000
        /*0534*/ 	.short	0x0101
        /*0536*/ 	.byte	0xff
	.zero		1


	//   ....[69]....
        /*0538*/ 	.word	0x00003970
        /*053c*/ 	.word	0x000000ff
        /*0540*/ 	.word	0x00000000
        /*0544*/ 	.short	0x010a
        /*0546*/ 	.byte	0x04
	.zero		1


	//   ....[70]....
        /*0548*/ 	.word	0x000039e0
        /*054c*/ 	.word	0x000000ff
        /*0550*/ 	.word	0x000000f0
        /*0554*/ 	.short	0x010a
        /*0556*/ 	.byte	0x2e
	.zero		1


	//   ....[71]....
        /*0558*/ 	.word	0x00003ac0
        /*055c*/ 	.word	0x000000ff
        /*0560*/ 	.word	0x00000000
        /*0564*/ 	.short	0x010a
        /*0566*/ 	.byte	0x07
	.zero		1


	//   ....[72]....
        /*0568*/ 	.word	0x00003c00
        /*056c*/ 	.word	0x000000ff
        /*0570*/ 	.word	0x00000000
        /*0574*/ 	.short	0x010a
        /*0576*/ 	.byte	0x04
	.zero		1


	//   ....[73]....
        /*0578*/ 	.word	0x00003fe0
        /*057c*/ 	.word	0x000000ff
        /*0580*/ 	.word	0x00000000
        /*0584*/ 	.short	0x010a
        /*0586*/ 	.byte	0x04
	.zero		1


	//   ....[74]....
        /*0588*/ 	.word	0x00004070
        /*058c*/ 	.word	0x000000ff
        /*0590*/ 	.word	0x00000000
        /*0594*/ 	.short	0x010a
        /*0596*/ 	.byte	0x05
	.zero		1


	//   ....[75]....
        /*0598*/ 	.word	0x00004100
        /*059c*/ 	.word	0x000000ff
        /*05a0*/ 	.word	0x00000000
        /*05a4*/ 	.short	0x010a
        /*05a6*/ 	.byte	0x05
	.zero		1


	//   ....[76]....
        /*05a8*/ 	.word	0x00004190
        /*05ac*/ 	.word	0x000000ff
        /*05b0*/ 	.word	0x00000000
        /*05b4*/ 	.short	0x010a
        /*05b6*/ 	.byte	0x04
	.zero		1


	//   ....[77]....
        /*05b8*/ 	.word	0x00004680
        /*05bc*/ 	.word	0x00000003
        /*05c0*/ 	.word	0x000000b0
        /*05c4*/ 	.short	0x010a
        /*05c6*/ 	.byte	0xff
	.zero		1


	//   ....[78]....
        /*05c8*/ 	.word	0x000047f0
        /*05cc*/ 	.word	0x00000000
        /*05d0*/ 	.word	0x00000000
        /*05d4*/ 	.short	0x0101
        /*05d6*/ 	.byte	0xff
	.zero		1


	//   ....[79]....
        /*05d8*/ 	.word	0x00004cb0
        /*05dc*/ 	.word	0x000000ff
        /*05e0*/ 	.word	0x000000a8
        /*05e4*/ 	.short	0x010a
        /*05e6*/ 	.byte	0x11
	.zero		1


	//   ....[80]....
        /*05e8*/ 	.word	0x00004e40
        /*05ec*/ 	.word	0x000000ff
        /*05f0*/ 	.word	0x00000098
        /*05f4*/ 	.short	0x010a
        /*05f6*/ 	.byte	0x11
	.zero		1


	//   ....[81]....
        /*05f8*/ 	.word	0x00005050
        /*05fc*/ 	.word	0x000000ff
        /*0600*/ 	.word	0x00000090
        /*0604*/ 	.short	0x010b
        /*0606*/ 	.byte	0x11
	.zero		1


	//   ....[82]....
        /*0608*/ 	.word	0x00005060
        /*060c*/ 	.word	0x000000ff
        /*0610*/ 	.word	0x00000000
        /*0614*/ 	.short	0x0101
        /*0616*/ 	.byte	0x34
	.zero		1


	//   ....[83]....
        /*0618*/ 	.word	0x000050a0
        /*061c*/ 	.word	0x00000000
        /*0620*/ 	.word	0x00000098
        /*0624*/ 	.short	0x010a
        /*0626*/ 	.byte	0xff
	.zero		1


	//   ....[84]....
        /*0628*/ 	.word	0x00005390
        /*062c*/ 	.word	0x00000008
        /*0630*/ 	.word	0x000000b0
        /*0634*/ 	.short	0x010a
        /*0636*/ 	.byte	0xff
	.zero		1


	//   ....[85]....
        /*0638*/ 	.word	0x00005510
        /*063c*/ 	.word	0x00000000
        /*0640*/ 	.word	0x00000000
        /*0644*/ 	.short	0x0101
        /*0646*/ 	.byte	0xff
	.zero		1


	//   ....[86]....
        /*0648*/ 	.word	0x00005fa0
        /*064c*/ 	.word	0x000000ff
        /*0650*/ 	.word	0x00000090
        /*0654*/ 	.short	0x010a
        /*0656*/ 	.byte	0x2c
	.zero		1


	//   ....[87]....
        /*0658*/ 	.word	0x00005fc0
        /*065c*/ 	.word	0x00000038
        /*0660*/ 	.word	0x000000d0
        /*0664*/ 	.short	0x010a
        /*0666*/ 	.byte	0xff
	.zero		1


	//   ....[88]....
        /*0668*/ 	.word	0x000060f0
        /*066c*/ 	.word	0x000000ff
        /*0670*/ 	.word	0x00000090
        /*0674*/ 	.short	0x010a
        /*0676*/ 	.byte	0x2c
	.zero		1


	//   ....[89]....
        /*0678*/ 	.word	0x000061c0
        /*067c*/ 	.word	0x000000ff
        /*0680*/ 	.word	0x00000000
        /*0684*/ 	.short	0x0101
        /*0686*/ 	.byte	0x04
	.zero		1


	//   ....[90]....
        /*0688*/ 	.word	0x00006220
        /*068c*/ 	.word	0x00000038
        /*0690*/ 	.word	0x000000d0
        /*0694*/ 	.short	0x010a
        /*0696*/ 	.byte	0xff
	.zero		1


	//   ....[91]....
        /*0698*/ 	.word	0x00006540
        /*069c*/ 	.word	0x000000ff
        /*06a0*/ 	.word	0x00000000
        /*06a4*/ 	.short	0x0101
        /*06a6*/ 	.byte	0x04
	.zero		1


	//   ....[92]....
        /*06a8*/ 	.word	0x00006a90
        /*06ac*/ 	.word	0x00000003
        /*06b0*/ 	.word	0x00000120
        /*06b4*/ 	.short	0x010a
        /*06b6*/ 	.byte	0xff
	.zero		1


	//   ....[93]....
        /*06b8*/ 	.word	0x00006af0
        /*06bc*/ 	.word	0x00000000
        /*06c0*/ 	.word	0x00000048
        /*06c4*/ 	.short	0x010a
        /*06c6*/ 	.byte	0xff
	.zero		1


	//   ....[94]....
        /*06c8*/ 	.word	0x00006b50
        /*06cc*/ 	.word	0x00000000
        /*06d0*/ 	.word	0x00000048
        /*06d4*/ 	.short	0x010a
        /*06d6*/ 	.byte	0xff
	.zero		1


	//   ....[95]....
        /*06d8*/ 	.word	0x00006ba0
        /*06dc*/ 	.word	0x00000003
        /*06e0*/ 	.word	0x000000b0
        /*06e4*/ 	.short	0x010a
        /*06e6*/ 	.byte	0xff
	.zero		1


	//   ....[96]....
        /*06e8*/ 	.word	0x00006c00
        /*06ec*/ 	.word	0x00000000
        /*06f0*/ 	.word	0x00000000
        /*06f4*/ 	.short	0x010a
        /*06f6*/ 	.byte	0xff
	.zero		1


	//   ....[97]....
        /*06f8*/ 	.word	0x00006c60
        /*06fc*/ 	.word	0x00000000
        /*0700*/ 	.word	0x00000000
        /*0704*/ 	.short	0x010a
        /*0706*/ 	.byte	0xff
	.zero		1


	//   ....[98]....
        /*0708*/ 	.word	0x00006cc0
        /*070c*/ 	.word	0x00000000
        /*0710*/ 	.word	0x00000000
        /*0714*/ 	.short	0x010a
        /*0716*/ 	.byte	0xff
	.zero		1


	//   ....[99]....
        /*0718*/ 	.word	0x00006d20
        /*071c*/ 	.word	0x00000000
        /*0720*/ 	.word	0x00000000
        /*0724*/ 	.short	0x010a
        /*0726*/ 	.byte	0xff
	.zero		1


	//   ....[100]....
        /*0728*/ 	.word	0x00006d80
        /*072c*/ 	.word	0x00000000
        /*0730*/ 	.word	0x00000000
        /*0734*/ 	.short	0x010a
        /*0736*/ 	.byte	0xff
	.zero		1


	//   ....[101]....
        /*0738*/ 	.word	0x00006de0
        /*073c*/ 	.word	0x00000000
        /*0740*/ 	.word	0x00000000
        /*0744*/ 	.short	0x010a
        /*0746*/ 	.byte	0xff
	.zero		1


	//   ....[102]....
        /*0748*/ 	.word	0x00006e40
        /*074c*/ 	.word	0x00000000
        /*0750*/ 	.word	0x00000000
        /*0754*/ 	.short	0x010a
        /*0756*/ 	.byte	0xff
	.zero		1


	//   ....[103]....
        /*0758*/ 	.word	0x00006ea0
        /*075c*/ 	.word	0x00000000
        /*0760*/ 	.word	0x00000000
        /*0764*/ 	.short	0x010a
        /*0766*/ 	.byte	0xff
	.zero		1


	//   ....[104]....
        /*0768*/ 	.word	0x00006ef0
        /*076c*/ 	.word	0x00000002
        /*0770*/ 	.word	0x00000110
        /*0774*/ 	.short	0x010a
        /*0776*/ 	.byte	0xff
	.zero		1


	//   ....[105]....
        /*0778*/ 	.word	0x00006f50
        /*077c*/ 	.word	0x00000002
        /*0780*/ 	.word	0x000000c0
        /*0784*/ 	.short	0x010a
        /*0786*/ 	.byte	0xff
	.zero		1


	//   ....[106]....
        /*0788*/ 	.word	0x00006fa0
        /*078c*/ 	.word	0x00000002
        /*0790*/ 	.word	0x000000b0
        /*0794*/ 	.short	0x010a
        /*0796*/ 	.byte	0xff
	.zero		1


	//   ....[107]....
        /*0798*/ 	.word	0x00007000
        /*079c*/ 	.word	0x00000000
        /*07a0*/ 	.word	0x000000c0
        /*07a4*/ 	.short	0x010a
        /*07a6*/ 	.byte	0xff
	.zero		1


	//   ....[108]....
        /*07a8*/ 	.word	0x00007050
        /*07ac*/ 	.word	0x00000000
        /*07b0*/ 	.word	0x000000b0
        /*07b4*/ 	.short	0x010a
        /*07b6*/ 	.byte	0xff
	.zero		1


	//   ....[109]....
        /*07b8*/ 	.word	0x000070b0
        /*07bc*/ 	.word	0x00000003
        /*07c0*/ 	.word	0x000000f0
        /*07c4*/ 	.short	0x010a
        /*07c6*/ 	.byte	0xff
	.zero		1


	//   ....[110]....
        /*07c8*/ 	.word	0x00007110
        /*07cc*/ 	.word	0x00000000
        /*07d0*/ 	.word	0x00000000
        /*07d4*/ 	.short	0x010a
        /*07d6*/ 	.byte	0xff
	.zero		1


	//   ....[111]....
        /*07d8*/ 	.word	0x00007170
        /*07dc*/ 	.word	0x00000000
        /*07e0*/ 	.word	0x00000000
        /*07e4*/ 	.short	0x010a
        /*07e6*/ 	.byte	0xff
	.zero		1


	//   ....[112]....
        /*07e8*/ 	.word	0x000071d0
        /*07ec*/ 	.word	0x00000000
        /*07f0*/ 	.word	0x00000000
        /*07f4*/ 	.short	0x010a
        /*07f6*/ 	.byte	0xff
	.zero		1


	//   ....[113]....
        /*07f8*/ 	.word	0x00007230
        /*07fc*/ 	.word	0x00000000
        /*0800*/ 	.word	0x00000000
        /*0804*/ 	.short	0x010a
        /*0806*/ 	.byte	0xff
	.zero		1


	//   ....[114]....
        /*0808*/ 	.word	0x00007290
        /*080c*/ 	.word	0x00000000
        /*0810*/ 	.word	0x00000000
        /*0814*/ 	.short	0x010a
        /*0816*/ 	.byte	0xff
	.zero		1


	//   ....[115]....
        /*0818*/ 	.word	0x000072e0
        /*081c*/ 	.word	0x00000003
        /*0820*/ 	.word	0x000000b0
        /*0824*/ 	.short	0x010a
        /*0826*/ 	.byte	0xff
	.zero		1


	//   ....[116]....
        /*0828*/ 	.word	0x00007340
        /*082c*/ 	.word	0x00000000
        /*0830*/ 	.word	0x000000a8
        /*0834*/ 	.short	0x010a
        /*0836*/ 	.byte	0xff
	.zero		1


	//   ....[117]....
        /*0838*/ 	.word	0x000073a0
        /*083c*/ 	.word	0x00000003
        /*0840*/ 	.word	0x00000098
        /*0844*/ 	.short	0x010a
        /*0846*/ 	.byte	0xff
	.zero		1


	//   ....[118]....
        /*0848*/ 	.word	0x000073f0
        /*084c*/ 	.word	0x00000008
        /*0850*/ 	.word	0x000000b0
        /*0854*/ 	.short	0x010a
        /*0856*/ 	.byte	0xff
	.zero		1


	//   ....[119]....
        /*0858*/ 	.word	0x00007450
        /*085c*/ 	.word	0x00000000
        /*0860*/ 	.word	0x00000090
        /*0864*/ 	.short	0x010a
        /*0866*/ 	.byte	0xff
	.zero		1


	//   ....[120]....
        /*0868*/ 	.word	0x000074a0
        /*086c*/ 	.word	0x00000038
        /*0870*/ 	.word	0x000000d0
        /*0874*/ 	.short	0x010a
        /*0876*/ 	.byte	0xff
	.zero		1


	//----- nvinfo : EIATTR_NUM_MBARRIERS
	.align		4
.L_47:
        /*0878*/ 	.byte	0x03, 0x38
        /*087a*/ 	.short	0x0026


	//----- nvinfo : EIATTR_EXIT_INSTR_OFFSETS
	.align		4
        /*087c*/ 	.byte	0x04, 0x1c
        /*087e*/ 	.short	(.L_49 - .L_48)


	//   ....[0]....
.L_48:
        /*0880*/ 	.word	0x00002d70


	//   ....[1]....
        /*0884*/ 	.word	0x00003260


	//   ....[2]....
        /*0888*/ 	.word	0x000032c0


	//   ....[3]....
        /*088c*/ 	.word	0x000043f0


	//   ....[4]....
        /*0890*/ 	.word	0x000050d0


	//   ....[5]....
        /*0894*/ 	.word	0x00005110


	//   ....[6]....
        /*0898*/ 	.word	0x00006a80


	//----- nvinfo : EIATTR_MAX_THREADS
	.align		4
.L_49:
        /*089c*/ 	.byte	0x04, 0x05
        /*089e*/ 	.short	(.L_51 - .L_50)
.L_50:
        /*08a0*/ 	.word	0x00000100
        /*08a4*/ 	.word	0x00000001
        /*08a8*/ 	.word	0x00000001


	//----- nvinfo : EIATTR_CRS_STACK_SIZE
	.align		4
.L_51:
        /*08ac*/ 	.byte	0x04, 0x1e
        /*08ae*/ 	.short	(.L_53 - .L_52)
.L_52:
        /*08b0*/ 	.word	0x00000000


	//----- nvinfo : EIATTR_CBANK_PARAM_SIZE
	.align		4
.L_53:
        /*08b4*/ 	.byte	0x03, 0x19
        /*08b6*/ 	.short	0x0800


	//----- nvinfo : EIATTR_PARAM_CBANK
	.align		4
        /*08b8*/ 	.byte	0x04, 0x0a
        /*08ba*/ 	.short	(.L_55 - .L_54)
	.align		4
.L_54:
        /*08bc*/ 	.word	index@(.nv.constant0._ZN7cutlass13device_kernelINS_4gemm6kernel13GemmUniversalIN4cute5tupleIJiiiiEEENS1_10collective13CollectiveMmaINS1_35MainloopSm100TmaUmmaWarpSpecializedILi9ELi2ELi4ENS5_IJNS4_1CILi2EEENSA_ILi1EEESC_EEEEENS5_IJNSA_ILi64EEENSA_ILi32EEENSA_ILi256EEEEEEaNS5_IJlSC_lEEEaSJ_NS4_8TiledMMAINS4_8MMA_AtomIJNS4_15SM100_MMA_S8_SSIaaiLi64ELi32ELNS4_4UMMA5MajorE0ELSO_0ELNSN_8SaturateE0EEEEEENS4_6LayoutINS5_IJSC_SC_SC_EEENS5_IJNSA_ILi0EEESU_SU_EEEEENS5_IJNS4_10UnderscoreESX_SX_EEEEENS4_13SM90_TMA_LOADENS4_14ComposedLayoutINS4_7SwizzleILi3ELi4ELi3EEENS4_18smem_ptr_flag_bitsILi8EEENSS_INS5_IJNSA_ILi8EEENSA_ILi128EEEEEENS5_IJS17_SC_EEEEEEEvNS4_8identityENS4_23SM90_TMA_LOAD_MULTICASTES1B_vS1C_EENS_8epilogue10collective18CollectiveEpilogueINS1F_23Sm100TmaWarpSpecializedILi1ELi1ELi16ELb0ELb0EEEJSI_NS5_IJNSS_ISF_SC_EENSS_ISG_SC_EEEEEaSJ_aSJ_NS1F_6fusion15FusionCallbacksIS1J_NS1N_17LinearCombinationIaiaiLNS_15FloatRoundStyleE2EEESI_S1M_JEEENS4_5SM1004TMEM4LOAD26SM100_TMEM_LOAD_16dp32b16xES10_NS11_INS12_ILi1ELi4ELi3EEES15_NSS_INS5_IJS16_SG_EEENS5_IJSG_SC_EEEEEEENS4_39AutoVectorizingCopyWithAssumedAlignmentILi128EEENS4_14SM90_TMA_STOREES21_S23_S23_EEEvvEEEEvNT_6ParamsE)
        /*08c0*/ 	.short	0x0380
        /*08c2*/ 	.short	0x0800


	//----- nvinfo : EIATTR_SW_WAR
	.align		4
.L_55:
        /*08c4*/ 	.byte	0x04, 0x36
        /*08c6*/ 	.short	(.L_57 - .L_56)
.L_56:
        /*08c8*/ 	.word	0x00000008
.L_57:


//--------------------- .nv.callgraph             --------------------------
	.section	.nv.callgraph,"",@"SHT_CUDA_CALLGRAPH"
	.align	4
	.sectionentsize	8
	.align		4
        /*0000*/ 	.word	0x00000000
	.align		4
        /*0004*/ 	.word	0xffffffff
	.align		4
        /*0008*/ 	.word	index@(_ZN7cutlass13device_kernelINS_4gemm6kernel13GemmUniversalIN4cute5tupleIJiiiiEEENS1_10collective13CollectiveMmaINS1_35MainloopSm100TmaUmmaWarpSpecializedILi9ELi2ELi4ENS5_IJNS4_1CILi2EEENSA_ILi1EEESC_EEEEENS5_IJNSA_ILi64EEENSA_ILi32EEENSA_ILi256EEEEEEaNS5_IJlSC_lEEEaSJ_NS4_8TiledMMAINS4_8MMA_AtomIJNS4_15SM100_MMA_S8_SSIaaiLi64ELi32ELNS4_4UMMA5MajorE0ELSO_0ELNSN_8SaturateE0EEEEEENS4_6LayoutINS5_IJSC_SC_SC_EEENS5_IJNSA_ILi0EEESU_SU_EEEEENS5_IJNS4_10UnderscoreESX_SX_EEEEENS4_13SM90_TMA_LOADENS4_14ComposedLayoutINS4_7SwizzleILi3ELi4ELi3EEENS4_18smem_ptr_flag_bitsILi8EEENSS_INS5_IJNSA_ILi8EEENSA_ILi128EEEEEENS5_IJS17_SC_EEEEEEEvNS4_8identityENS4_23SM90_TMA_LOAD_MULTICASTES1B_vS1C_EENS_8epilogue10collective18CollectiveEpilogueINS1F_23Sm100TmaWarpSpecializedILi1ELi1ELi16ELb0ELb0EEEJSI_NS5_IJNSS_ISF_SC_EENSS_ISG_SC_EEEEEaSJ_aSJ_NS1F_6fusion15FusionCallbacksIS1J_NS1N_17LinearCombinationIaiaiLNS_15FloatRoundStyleE2EEESI_S1M_JEEENS4_5SM1004TMEM4LOAD26SM100_TMEM_LOAD_16dp32b16xES10_NS11_INS12_ILi1ELi4ELi3EEES15_NSS_INS5_IJS16_SG_EEENS5_IJSG_SC_EEEEEEENS4_39AutoVectorizingCopyWithAssumedAlignmentILi128EEENS4_14SM90_TMA_STOREES21_S23_S23_EEEvvEEEEvNT_6ParamsE)
	.align		4
        /*000c*/ 	.word	index@(__assertfail)
	.align		4
        /*0010*/ 	.word	0x00000000
	.align		4
        /*0014*/ 	.word	0xfffffffe
	.align		4
        /*0018*/ 	.word	0x00000000
	.align		4
        /*001c*/ 	.word	0xfffffffd
	.align		4
        /*0020*/ 	.word	0x00000000
	.align		4
        /*0024*/ 	.word	0xfffffffc


//--------------------- .nv.constant4             --------------------------
	.section	.nv.constant4,"a",@progbits
	.align	8
	.align		8
.nv.constant4:
        /*0000*/ 	.dword	__assertfail
	.align		8
        /*0008*/ 	.dword	__unnamed_1
	.align		8
        /*0010*/ 	.dword	__unnamed_2
	.align		8
        /*0018*/ 	.dword	_ZN40_INTERNAL_9654abac_4_k_cu_14231797_348854cuda3std3__45__cpo5beginE
	.align		8
        /*0020*/ 	.dword	_ZN40_INTERNAL_9654abac_4_k_cu_14231797_348854cuda3std3__45__cpo3endE
	.align		8
        /*0028*/ 	.dword	_ZN40_INTERNAL_9654abac_4_k_cu_14231797_348854cuda3std3__45__cpo6cbeginE
	.align		8
        /*0030*/ 	.dword	_ZN40_INTERNAL_9654abac_4_k_cu_14231797_348854cuda3std3__45__cpo4cendE
	.align		8
        /*0038*/ 	.dword	_ZN40_INTERNAL_9654abac_4_k_cu_14231797_348854cuda3std3__442_GLOBAL__N__9654abac_4_k_cu_14231797_348856ignoreE
	.align		8
        /*0040*/ 	.dword	_ZN40_INTERNAL_9654abac_4_k_cu_14231797_348854cuda3std3__419piecewise_constructE
	.align		8
        /*0048*/ 	.dword	_ZN40_INTERNAL_9654abac_4_k_cu_14231797_348854cuda3std3__48in_placeE
	.align		8
        /*0050*/ 	.dword	_ZN40_INTERNAL_9654abac_4_k_cu_14231797_348854cuda3std6ranges3__45__cpo4swapE
	.align		8
        /*0058*/ 	.dword	_ZN40_INTERNAL_9654abac_4_k_cu_14231797_348854cuda3std6ranges3__45__cpo9iter_moveE
	.align		8
        /*0060*/ 	.dword	_ZN40_INTERNAL_9654abac_4_k_cu_14231797_348854cute7productE
	.align		8
        /*0068*/ 	.dword	_ZN40_INTERNAL_9654abac_4_k_cu_14231797_348854cute1_E
	.align		8
        /*0070*/ 	.dword	$str$25
	.align		8
        /*0078*/ 	.dword	$str$26
	.align		8
        /*0080*/ 	.dword	$str$27
	.align		8
        /*0088*/ 	.dword	$str$28


//--------------------- .text._ZN7cutlass13device_kernelINS_4gemm6kernel13GemmUniversalIN4cute5tupleIJiiiiEEENS1_10collective13CollectiveMmaINS1_35MainloopSm100TmaUmmaWarpSpecializedILi9ELi2ELi4ENS5_IJNS4_1CILi2EEENSA_ILi1EEESC_EEEEENS5_IJNSA_ILi64EEENSA_ILi32EEENSA_ILi256EEEEEEaNS5_IJlSC_lEEEaSJ_NS4_8TiledMMAINS4_8MMA_AtomIJNS4_15SM100_MMA_S8_SSIaaiLi64ELi32ELNS4_4UMMA5MajorE0ELSO_0ELNSN_8SaturateE0EEEEEENS4_6LayoutINS5_IJSC_SC_SC_EEENS5_IJNSA_ILi0EEESU_SU_EEEEENS5_IJNS4_10UnderscoreESX_SX_EEEEENS4_13SM90_TMA_LOADENS4_14ComposedLayoutINS4_7SwizzleILi3ELi4ELi3EEENS4_18smem_ptr_flag_bitsILi8EEENSS_INS5_IJNSA_ILi8EEENSA_ILi128EEEEEENS5_IJS17_SC_EEEEEEEvNS4_8identityENS4_23SM90_TMA_LOAD_MULTICASTES1B_vS1C_EENS_8epilogue10collective18CollectiveEpilogueINS1F_23Sm100TmaWarpSpecializedILi1ELi1ELi16ELb0ELb0EEEJSI_NS5_IJNSS_ISF_SC_EENSS_ISG_SC_EEEEEaSJ_aSJ_NS1F_6fusion15FusionCallbacksIS1J_NS1N_17LinearCombinationIaiaiLNS_15FloatRoundStyleE2EEESI_S1M_JEEENS4_5SM1004TMEM4LOAD26SM100_TMEM_LOAD_16dp32b16xES10_NS11_INS12_ILi1ELi4ELi3EEES15_NSS_INS5_IJS16_SG_EEENS5_IJSG_SC_EEEEEEENS4_39AutoVectorizingCopyWithAssumedAlignmentILi128EEENS4_14SM90_TMA_STOREES21_S23_S23_EEEvvEEEEvNT_6ParamsE --------------------------
	.section	.text._ZN7cutlass13device_kernelINS_4gemm6kernel13GemmUniversalIN4cute5tupleIJiiiiEEENS1_10collective13CollectiveMmaINS1_35MainloopSm100TmaUmmaWarpSpecializedILi9ELi2ELi4ENS5_IJNS4_1CILi2EEENSA_ILi1EEESC_EEEEENS5_IJNSA_ILi64EEENSA_ILi32EEENSA_ILi256EEEEEEaNS5_IJlSC_lEEEaSJ_NS4_8TiledMMAINS4_8MMA_AtomIJNS4_15SM100_MMA_S8_SSIaaiLi64ELi32ELNS4_4UMMA5MajorE0ELSO_0ELNSN_8SaturateE0EEEEEENS4_6LayoutINS5_IJSC_SC_SC_EEENS5_IJNSA_ILi0EEESU_SU_EEEEENS5_IJNS4_10UnderscoreESX_SX_EEEEENS4_13SM90_TMA_LOADENS4_14ComposedLayoutINS4_7SwizzleILi3ELi4ELi3EEENS4_18smem_ptr_flag_bitsILi8EEENSS_INS5_IJNSA_ILi8EEENSA_ILi128EEEEEENS5_IJS17_SC_EEEEEEEvNS4_8identityENS4_23SM90_TMA_LOAD_MULTICASTES1B_vS1C_EENS_8epilogue10collective18CollectiveEpilogueINS1F_23Sm100TmaWarpSpecializedILi1ELi1ELi16ELb0ELb0EEEJSI_NS5_IJNSS_ISF_SC_EENSS_ISG_SC_EEEEEaSJ_aSJ_NS1F_6fusion15FusionCallbacksIS1J_NS1N_17LinearCombinationIaiaiLNS_15FloatRoundStyleE2EEESI_S1M_JEEENS4_5SM1004TMEM4LOAD26SM100_TMEM_LOAD_16dp32b16xES10_NS11_INS12_ILi1ELi4ELi3EEES15_NSS_INS5_IJS16_SG_EEENS5_IJSG_SC_EEEEEEENS4_39AutoVectorizingCopyWithAssumedAlignmentILi128EEENS4_14SM90_TMA_STOREES21_S23_S23_EEEvvEEEEvNT_6ParamsE,"ax",@progbits
	.align	128
.text._ZN7cutlass13device_kernelINS_4gemm6kernel13GemmUniversalIN4cute5tupleIJiiiiEEENS1_10collective13CollectiveMmaINS1_35MainloopSm100TmaUmmaWarpSpecializedILi9ELi2ELi4ENS5_IJNS4_1CILi2EEENSA_ILi1EEESC_EEEEENS5_IJNSA_ILi64EEENSA_ILi32EEENSA_ILi256EEEEEEaNS5_IJlSC_lEEEaSJ_NS4_8TiledMMAINS4_8MMA_AtomIJNS4_15SM100_MMA_S8_SSIaaiLi64ELi32ELNS4_4UMMA5MajorE0ELSO_0ELNSN_8SaturateE0EEEEEENS4_6LayoutINS5_IJSC_SC_SC_EEENS5_IJNSA_ILi0EEESU_SU_EEEEENS5_IJNS4_10UnderscoreESX_SX_EEEEENS4_13SM90_TMA_LOADENS4_14ComposedLayoutINS4_7SwizzleILi3ELi4ELi3EEENS4_18smem_ptr_flag_bitsILi8EEENSS_INS5_IJNSA_ILi8EEENSA_ILi128EEEEEENS5_IJS17_SC_EEEEEEEvNS4_8identityENS4_23SM90_TMA_LOAD_MULTICASTES1B_vS1C_EENS_8epilogue10collective18CollectiveEpilogueINS1F_23Sm100TmaWarpSpecializedILi1ELi1ELi16ELb0ELb0EEEJSI_NS5_IJNSS_ISF_SC_EENSS_ISG_SC_EEEEEaSJ_aSJ_NS1F_6fusion15FusionCallbacksIS1J_NS1N_17LinearCombinationIaiaiLNS_15FloatRoundStyleE2EEESI_S1M_JEEENS4_5SM1004TMEM4LOAD26SM100_TMEM_LOAD_16dp32b16xES10_NS11_INS12_ILi1ELi4ELi3EEES15_NSS_INS5_IJS16_SG_EEENS5_IJSG_SC_EEEEEEENS4_39AutoVectorizingCopyWithAssumedAlignmentILi128EEENS4_14SM90_TMA_STOREES21_S23_S23_EEEvvEEEEvNT_6ParamsE:
        .type           _ZN7cutlass13device_kernelINS_4gemm6kernel13GemmUniversalIN4cute5tupleIJiiiiEEENS1_10collective13CollectiveMmaINS1_35MainloopSm100TmaUmmaWarpSpecializedILi9ELi2ELi4ENS5_IJNS4_1CILi2EEENSA_ILi1EEESC_EEEEENS5_IJNSA_ILi64EEENSA_ILi32EEENSA_ILi256EEEEEEaNS5_IJlSC_lEEEaSJ_NS4_8TiledMMAINS4_8MMA_AtomIJNS4_15SM100_MMA_S8_SSIaaiLi64ELi32ELNS4_4UMMA5MajorE0ELSO_0ELNSN_8SaturateE0EEEEEENS4_6LayoutINS5_IJSC_SC_SC_EEENS5_IJNSA_ILi0EEESU_SU_EEEEENS5_IJNS4_10UnderscoreESX_SX_EEEEENS4_13SM90_TMA_LOADENS4_14ComposedLayoutINS4_7SwizzleILi3ELi4ELi3EEENS4_18smem_ptr_flag_bitsILi8EEENSS_INS5_IJNSA_ILi8EEENSA_ILi128EEEEEENS5_IJS17_SC_EEEEEEEvNS4_8identityENS4_23SM90_TMA_LOAD_MULTICASTES1B_vS1C_EENS_8epilogue10collective18CollectiveEpilogueINS1F_23Sm100TmaWarpSpecializedILi1ELi1ELi16ELb0ELb0EEEJSI_NS5_IJNSS_ISF_SC_EENSS_ISG_SC_EEEEEaSJ_aSJ_NS1F_6fusion15FusionCallbacksIS1J_NS1N_17LinearCombinationIaiaiLNS_15FloatRoundStyleE2EEESI_S1M_JEEENS4_5SM1004TMEM4LOAD26SM100_TMEM_LOAD_16dp32b16xES10_NS11_INS12_ILi1ELi4ELi3EEES15_NSS_INS5_IJS16_SG_EEENS5_IJSG_SC_EEEEEEENS4_39AutoVectorizingCopyWithAssumedAlignmentILi128EEENS4_14SM90_TMA_STOREES21_S23_S23_EEEvvEEEEvNT_6ParamsE,@function
        .size           _ZN7cutlass13device_kernelINS_4gemm6kernel13GemmUniversalIN4cute5tupleIJiiiiEEENS1_10collective13CollectiveMmaINS1_35MainloopSm100TmaUmmaWarpSpecializedILi9ELi2ELi4ENS5_IJNS4_1CILi2EEENSA_ILi1EEESC_EEEEENS5_IJNSA_ILi64EEENSA_ILi32EEENSA_ILi256EEEEEEaNS5_IJlSC_lEEEaSJ_NS4_8TiledMMAINS4_8MMA_AtomIJNS4_15SM100_MMA_S8_SSIaaiLi64ELi32ELNS4_4UMMA5MajorE0ELSO_0ELNSN_8SaturateE0EEEEEENS4_6LayoutINS5_IJSC_SC_SC_EEENS5_IJNSA_ILi0EEESU_SU_EEEEENS5_IJNS4_10UnderscoreESX_SX_EEEEENS4_13SM90_TMA_LOADENS4_14ComposedLayoutINS4_7SwizzleILi3ELi4ELi3EEENS4_18smem_ptr_flag_bitsILi8EEENSS_INS5_IJNSA_ILi8EEENSA_ILi128EEEEEENS5_IJS17_SC_EEEEEEEvNS4_8identityENS4_23SM90_TMA_LOAD_MULTICASTES1B_vS1C_EENS_8epilogue10collective18CollectiveEpilogueINS1F_23Sm100TmaWarpSpecializedILi1ELi1ELi16ELb0ELb0EEEJSI_NS5_IJNSS_ISF_SC_EENSS_ISG_SC_EEEEEaSJ_aSJ_NS1F_6fusion15FusionCallbacksIS1J_NS1N_17LinearCombinationIaiaiLNS_15FloatRoundStyleE2EEESI_S1M_JEEENS4_5SM1004TMEM4LOAD26SM100_TMEM_LOAD_16dp32b16xES10_NS11_INS12_ILi1ELi4ELi3EEES15_NSS_INS5_IJS16_SG_EEENS5_IJSG_SC_EEEEEEENS4_39AutoVectorizingCopyWithAssumedAlignmentILi128EEENS4_14SM90_TMA_STOREES21_S23_S23_EEEvvEEEEvNT_6ParamsE,(.L_x_151 - _ZN7cutlass13device_kernelINS_4gemm6kernel13GemmUniversalIN4cute5tupleIJiiiiEEENS1_10collective13CollectiveMmaINS1_35MainloopSm100TmaUmmaWarpSpecializedILi9ELi2ELi4ENS5_IJNS4_1CILi2EEENSA_ILi1EEESC_EEEEENS5_IJNSA_ILi64EEENSA_ILi32EEENSA_ILi256EEEEEEaNS5_IJlSC_lEEEaSJ_NS4_8TiledMMAINS4_8MMA_AtomIJNS4_15SM100_MMA_S8_SSIaaiLi64ELi32ELNS4_4UMMA5MajorE0ELSO_0ELNSN_8SaturateE0EEEEEENS4_6LayoutINS5_IJSC_SC_SC_EEENS5_IJNSA_ILi0EEESU_SU_EEEEENS5_IJNS4_10UnderscoreESX_SX_EEEEENS4_13SM90_TMA_LOADENS4_14ComposedLayoutINS4_7SwizzleILi3ELi4ELi3EEENS4_18smem_ptr_flag_bitsILi8EEENSS_INS5_IJNSA_ILi8EEENSA_ILi128EEEEEENS5_IJS17_SC_EEEEEEEvNS4_8identityENS4_23SM90_TMA_LOAD_MULTICASTES1B_vS1C_EENS_8epilogue10collective18CollectiveEpilogueINS1F_23Sm100TmaWarpSpecializedILi1ELi1ELi16ELb0ELb0EEEJSI_NS5_IJNSS_ISF_SC_EENSS_ISG_SC_EEEEEaSJ_aSJ_NS1F_6fusion15FusionCallbacksIS1J_NS1N_17LinearCombinationIaiaiLNS_15FloatRoundStyleE2EEESI_S1M_JEEENS4_5SM1004TMEM4LOAD26SM100_TMEM_LOAD_16dp32b16xES10_NS11_INS12_ILi1ELi4ELi3EEES15_NSS_INS5_IJS16_SG_EEENS5_IJSG_SC_EEEEEEENS4_39AutoVectorizingCopyWithAssumedAlignmentILi128EEENS4_14SM90_TMA_STOREES21_S23_S23_EEEvvEEEEvNT_6ParamsE)
        .other          _ZN7cutlass13device_kernelINS_4gemm6kernel13GemmUniversalIN4cute5tupleIJiiiiEEENS1_10collective13CollectiveMmaINS1_35MainloopSm100TmaUmmaWarpSpecializedILi9ELi2ELi4ENS5_IJNS4_1CILi2EEENSA_ILi1EEESC_EEEEENS5_IJNSA_ILi64EEENSA_ILi32EEENSA_ILi256EEEEEEaNS5_IJlSC_lEEEaSJ_NS4_8TiledMMAINS4_8MMA_AtomIJNS4_15SM100_MMA_S8_SSIaaiLi64ELi32ELNS4_4UMMA5MajorE0ELSO_0ELNSN_8SaturateE0EEEEEENS4_6LayoutINS5_IJSC_SC_SC_EEENS5_IJNSA_ILi0EEESU_SU_EEEEENS5_IJNS4_10UnderscoreESX_SX_EEEEENS4_13SM90_TMA_LOADENS4_14ComposedLayoutINS4_7SwizzleILi3ELi4ELi3EEENS4_18smem_ptr_flag_bitsILi8EEENSS_INS5_IJNSA_ILi8EEENSA_ILi128EEEEEENS5_IJS17_SC_EEEEEEEvNS4_8identityENS4_23SM90_TMA_LOAD_MULTICASTES1B_vS1C_EENS_8epilogue10collective18CollectiveEpilogueINS1F_23Sm100TmaWarpSpecializedILi1ELi1ELi16ELb0ELb0EEEJSI_NS5_IJNSS_ISF_SC_EENSS_ISG_SC_EEEEEaSJ_aSJ_NS1F_6fusion15FusionCallbacksIS1J_NS1N_17LinearCombinationIaiaiLNS_15FloatRoundStyleE2EEESI_S1M_JEEENS4_5SM1004TMEM4LOAD26SM100_TMEM_LOAD_16dp32b16xES10_NS11_INS12_ILi1ELi4ELi3EEES15_NSS_INS5_IJS16_SG_EEENS5_IJSG_SC_EEEEEEENS4_39AutoVectorizingCopyWithAssumedAlignmentILi128EEENS4_14SM90_TMA_STOREES21_S23_S23_EEEvvEEEEvNT_6ParamsE,@"STO_CUDA_ENTRY STV_DEFAULT"
_ZN7cutlass13device_kernelINS_4gemm6kernel13GemmUniversalIN4cute5tupleIJiiiiEEENS1_10collective13CollectiveMmaINS1_35MainloopSm100TmaUmmaWarpSpecializedILi9ELi2ELi4ENS5_IJNS4_1CILi2EEENSA_ILi1EEESC_EEEEENS5_IJNSA_ILi64EEENSA_ILi32EEENSA_ILi256EEEEEEaNS5_IJlSC_lEEEaSJ_NS4_8TiledMMAINS4_8MMA_AtomIJNS4_15SM100_MMA_S8_SSIaaiLi64ELi32ELNS4_4UMMA5MajorE0ELSO_0ELNSN_8SaturateE0EEEEEENS4_6LayoutINS5_IJSC_SC_SC_EEENS5_IJNSA_ILi0EEESU_SU_EEEEENS5_IJNS4_10UnderscoreESX_SX_EEEEENS4_13SM90_TMA_LOADENS4_14ComposedLayoutINS4_7SwizzleILi3ELi4ELi3EEENS4_18smem_ptr_flag_bitsILi8EEENSS_INS5_IJNSA_ILi8EEENSA_ILi128EEEEEENS5_IJS17_SC_EEEEEEEvNS4_8identityENS4_23SM90_TMA_LOAD_MULTICASTES1B_vS1C_EENS_8epilogue10collective18CollectiveEpilogueINS1F_23Sm100TmaWarpSpecializedILi1ELi1ELi16ELb0ELb0EEEJSI_NS5_IJNSS_ISF_SC_EENSS_ISG_SC_EEEEEaSJ_aSJ_NS1F_6fusion15FusionCallbacksIS1J_NS1N_17LinearCombinationIaiaiLNS_15FloatRoundStyleE2EEESI_S1M_JEEENS4_5SM1004TMEM4LOAD26SM100_TMEM_LOAD_16dp32b16xES10_NS11_INS12_ILi1ELi4ELi3EEES15_NSS_INS5_IJS16_SG_EEENS5_IJSG_SC_EEEEEEENS4_39AutoVectorizingCopyWithAssumedAlignmentILi128EEENS4_14SM90_TMA_STOREES21_S23_S23_EEEvvEEEEvNT_6ParamsE:
[----:B------:R-:W1:Y:S01]  /*0000*/  LDC R1, c[0x0][0x37c] ;  /* 0x0000df00ff017b82 */ /* 0x000e620000000800 */
[----:B------:R-:W2:Y:S01]  /*0010*/  S2R R39, SR_TID.X ;  /* 0x0000000000277919 */ /* 0x000ea20000002100 */
[----:B------:R-:W3:Y:S01]  /*0020*/  LDCU.64 UR8, c[0x0][0x890] ;  /* 0x00011200ff0877ac */ /* 0x000ee20008000a00 */
[----:B------:R-:W-:Y:S02]  /*0030*/  PRMT R49, RZ, 0x7610, R49 ;  /* 0x00007610ff317816 */ /* 0x000fe40000000031 */
[----:B------:R-:W-:Y:S01]  /*0040*/  ELECT P3, URZ, PT ;  /* 0x0000000000ff782f */ /* 0x000fe20003860000 */
[----:B---3--:R-:W-:-:S04]  /*0050*/  UISETP.NE.U32.AND UP0, UPT, UR8, URZ, UPT ;  /* 0x000000ff0800728c */ /* 0x008fc8000bf05070 */
[----:B------:R-:W-:Y:S01]  /*0060*/  UISETP.NE.AND.EX UP0, UPT, UR9, URZ, UPT, UP0 ;  /* 0x000000ff0900728c */ /* 0x000fe2000bf05300 */
[----:B--2---:R-:W-:-:S05]  /*0070*/  SHF.R.U32.HI R50, RZ, 0x5, R39 ;  /* 0x00000005ff327819 */ /* 0x004fca0000011627 */
[----:B------:R-:W2:Y:S02]  /*0080*/  SHFL.IDX PT, R0, R50, RZ, 0x1f ;  /* 0x00001fff32007589 */ /* 0x000ea400000e0000 */
[----:B--2---:R-:W-:Y:S01]  /*0090*/  R2UR UR18, R0 ;  /* 0x00000000001272ca */ /* 0x004fe200000e0000 */
[----:B-1----:R-:W-:-:S14]  /*00a0*/  BRA.U UP0, `(.L_x_0) ;  /* 0x0000000100307547 */ /* 0x002fdc000b800000 */
[----:B------:R-:W1:Y:S02]  /*00b0*/  LDCU.64 UR4, c[0x0][0x888] ;  /* 0x00011100ff0477ac */ /* 0x000e640008000a00 */
[----:B-1----:R-:W-:-:S04]  /*00c0*/  UISETP.NE.U32.AND UP0, UPT, UR4, URZ, UPT ;  /* 0x000000ff0400728c */ /* 0x002fc8000bf05070 */
[----:B------:R-:W-:-:S09]  /*00d0*/  UISETP.NE.AND.EX UP0, UPT, UR5, URZ, UPT, UP0 ;  /* 0x000000ff0500728c */ /* 0x000fd2000bf05300 */
[----:B------:R-:W-:Y:S05]  /*00e0*/  BRA.U !UP0, `(.L_x_1) ;  /* 0x0000000108147547 */ /* 0x000fea000b800000 */
[----:B------:R-:W1:Y:S01]  /*00f0*/  LDC.64 R26, c[0x0][0x888] ;  /* 0x00022200ff1a7b82 */ /* 0x000e620000000a00 */
[----:B------:R-:W1:Y:S02]  /*0100*/  LDCU.64 UR4, c[0x0][0x358] ;  /* 0x00006b00ff0477ac */ /* 0x000e640008000a00 */
[----:B-1----:R1:W5:Y:S01]  /*0110*/  LDG.E R26, desc[UR4][R26.64] ;  /* 0x000000041a1a7981 */ /* 0x002362000c1e1900 */
[----:B------:R-:W-:Y:S01]  /*0120*/  HFMA2 R49, -RZ, RZ, 0, 5.9604644775390625e-08 ;  /* 0x00000001ff317431 */ /* 0x000fe200000001ff */
[----:B------:R-:W-:Y:S05]  /*0130*/  BRA `(.L_x_0) ;  /* 0x00000000000c7947 */ /* 0x000fea0003800000 */
.L_x_1:
[----:B------:R-:W1:Y:S01]  /*0140*/  LDCU UR4, c[0x0][0x880] ;  /* 0x00011000ff0477ac */ /* 0x000e620008000800 */
[----:B------:R-:W-:Y:S01]  /*0150*/  HFMA2 R49, -RZ, RZ, 0, 5.9604644775390625e-08 ;  /* 0x00000001ff317431 */ /* 0x000fe200000001ff */
[----:B-1----:R-:W-:-:S07]  /*0160*/  MOV R26, UR4 ;  /* 0x00000004001a7c02 */ /* 0x002fce0008000f00 */
.L_x_0:
[----:B------:R-:W2:Y:S02]  /*0170*/  LDCU.64 UR4, c[0x0][0x8b0] ;  /* 0x00011600ff0477ac */ /* 0x000ea40008000a00 */
[----:B--2---:R-:W-:-:S04]  /*0180*/  UISETP.NE.U32.AND UP0, UPT, UR4, URZ, UPT ;  /* 0x000000ff0400728c */ /* 0x004fc8000bf05070 */
[----:B------:R-:W-:-:S09]  /*0190*/  UISETP.NE.AND.EX UP0, UPT, UR5, URZ, UPT, UP0 ;  /* 0x000000ff0500728c */ /* 0x000fd2000bf05300 */
[----:B------:R-:W-:Y:S05]  /*01a0*/  BRA.U UP0, `(.L_x_2) ;  /* 0x0000000100287547 */ /* 0x000fea000b800000 */
[----:B------:R-:W2:Y:S02]  /*01b0*/  LDCU.64 UR4, c[0x0][0x8a8] ;  /* 0x00011500ff0477ac */ /* 0x000ea40008000a00 */
[----:B--2---:R-:W-:-:S04]  /*01c0*/  UISETP.NE.U32.AND UP0, UPT, UR4, URZ, UPT ;  /* 0x000000ff0400728c */ /* 0x004fc8000bf05070 */
[----:B------:R-:W-:-:S09]  /*01d0*/  UISETP.NE.AND.EX UP0, UPT, UR5, URZ, UPT, UP0 ;  /* 0x000000ff0500728c */ /* 0x000fd2000bf05300 */
[----:B------:R-:W-:Y:S05]  /*01e0*/  BRA.U !UP0, `(.L_x_3) ;  /* 0x0000000108107547 */ /* 0x000fea000b800000 */
[----:B------:R-:W2:Y:S01]  /*01f0*/  LDC.64 R2, c[0x0][0x8a8] ;  /* 0x00022a00ff027b82 */ /* 0x000ea20000000a00 */
[----:B------:R-:W2:Y:S02]  /*0200*/  LDCU.64 UR4, c[0x0][0x358] ;  /* 0x00006b00ff0477ac */ /* 0x000ea40008000a00 */
[----:B--2---:R2:W5:Y:S01]  /*0210*/  LDG.E R23, desc[UR4][R2.64] ;  /* 0x0000000402177981 */ /* 0x004562000c1e1900 */
[----:B------:R-:W-:Y:S05]  /*0220*/  BRA `(.L_x_2) ;  /* 0x0000000000087947 */ /* 0x000fea0003800000 */
.L_x_3:
[----:B------:R-:W2:Y:S02]  /*0230*/  LDCU UR4, c[0x0][0x8a0] ;  /* 0x00011400ff0477ac */ /* 0x000ea40008000800 */
[----:B--2---:R-:W-:Y:S02]  /*0240*/  MOV R23, UR4 ;  /* 0x0000000400177c02 */ /* 0x004fe40008000f00 */
.L_x_2:
[----:B------:R-:W-:Y:S01]  /*0250*/  IMAD.U32 R0, RZ, RZ, UR18 ;  /* 0x00000012ff007e24 */ /* 0x000fe2000f8e00ff */
[----:B------:R-:W-:Y:S04]  /*0260*/  BSSY.RECONVERGENT B0, `(.L_x_4) ;  /* 0x000000c000007945 */ /* 0x000fe80003800200 */
[C---:B------:R-:W-:Y:S02]  /*0270*/  ISETP.NE.OR P1, PT, R0.reuse, 0x1, !P3 ;  /* 0x000000010000780c */ /* 0x040fe40005f25670 */
[----:B------:R-:W-:-:S11]  /*0280*/  ISETP.NE.OR P0, PT, R0, 0x3, !P3 ;  /* 0x000000030000780c */ /* 0x000fd60005f05670 */
[----:B------:R-:W-:Y:S05]  /*0290*/  @P1 BRA `(.L_x_5) ;  /* 0x0000000000201947 */ /* 0x000fea0003800000 */
[----:B------:R-:W3:Y:S02]  /*02a0*/  LDCU.64 UR4, c[0x0][0x348] ;  /* 0x00006900ff0477ac */ /* 0x000ee40008000a00 */
[----:B---3--:R-:W-:Y:S02]  /*02b0*/  UIADD3 UR6, UP1, UPT, UR4, 0x80, URZ ;  /* 0x0000008004067890 */ /* 0x008fe4000ff3e0ff */
[----:B------:R-:W-:Y:S02]  /*02c0*/  UIADD3 UR4, UP0, UPT, UR4, 0x180, URZ ;  /* 0x0000018004047890 */ /* 0x000fe4000ff1e0ff */
[----:B------:R-:W-:Y:S02]  /*02d0*/  UIADD3.X UR7, UPT, UPT, URZ, UR5, URZ, UP1, !UPT ;  /* 0x00000005ff077290 */ /* 0x000fe40008ffe4ff */
[----:B------:R-:W-:-:S07]  /*02e0*/  UIADD3.X UR5, UPT, UPT, URZ, UR5, URZ, UP0, !UPT ;  /* 0x00000005ff057290 */ /* 0x000fce00087fe4ff */
[----:B------:R3:W-:Y:S02]  /*02f0*/  UTMACCTL.PF [UR6] ;  /* 0x00000000060079b9 */ /* 0x0007e40008040000 */
[----:B------:R3:W-:Y:S02]  /*0300*/  UTMACCTL.PF [UR4] ;  /* 0x00000000040079b9 */ /* 0x0007e40008040000 */
[----:B---3--:R-:W-:Y:S01]  /*0310*/  NOP ;  /* 0x0000000000007918 */ /* 0x008fe20000000000 */
.L_x_5:
[----:B------:R-:W-:Y:S05]  /*0320*/  BSYNC.RECONVERGENT B0 ;  /* 0x0000000000007941 */ /* 0x000fea0003800200 */
.L_x_4:
[----:B------:R-:W-:Y:S04]  /*0330*/  BSSY.RECONVERGENT B0, `(.L_x_6) ;  /* 0x000000a000007945 */ /* 0x000fe80003800200 */
        /* <DEDUP_REMOVED lines=9> */
.L_x_7:
[----:B------:R-:W-:Y:S05]  /*03d0*/  BSYNC.RECONVERGENT B0 ;  /* 0x0000000000007941 */ /* 0x000fea0003800200 */
.L_x_6:
[----:B------:R-:W3:Y:S01]  /*03e0*/  LDCU.64 UR4, c[0x0][0x888] ;  /* 0x00011100ff0477ac */ /* 0x000ee20008000a00 */
[----:B------:R-:W-:Y:S02]  /*03f0*/  UISETP.EQ.U32.AND UP2, UPT, UR8, URZ, UPT ;  /* 0x000000ff0800728c */ /* 0x000fe4000bf42070 */
[----:B------:R-:W-:Y:S02]  /*0400*/  UPLOP3.LUT UP3, UPT, UPT, UPT, UPT, 0x80, 0x8 ;  /* 0x000000000008789c */ /* 0x000fe40003f6f070 */
[----:B---3--:R-:W-:-:S04]  /*0410*/  UISETP.NE.U32.AND UP0, UPT, UR4, URZ, UPT ;  /* 0x000000ff0400728c */ /* 0x008fc8000bf05070 */
[----:B------:R-:W-:-:S04]  /*0420*/  UISETP.NE.AND.EX UP1, UPT, UR5, URZ, UPT, UP0 ;  /* 0x000000ff0500728c */ /* 0x000fc8000bf25300 */
[----:B------:R-:W-:-:S04]  /*0430*/  UISETP.EQ.OR.EX UP4, UPT, UR9, URZ, !UP1, UP2 ;  /* 0x000000ff0900728c */ /* 0x000fc8000cf82720 */
[----:B------:R-:W-:-:S05]  /*0440*/  UP2UR UR61, UPR, URZ, 0x10 ;  /* 0x00000010ff3d7883 */ /* 0x000fca0008000000 */
[----:B------:R-:W-:Y:S07]  /*0450*/  BRA.U !UP4, `(.L_x_8) ;  /* 0x000000010c207547 */ /* 0x000fee000b800000 */
[----:B-----5:R-:W-:Y:S01]  /*0460*/  R2UR UR5, R26 ;  /* 0x000000001a0572ca */ /* 0x020fe200000e0000 */
[----:B------:R-:W-:Y:S02]  /*0470*/  UISETP.NE.U32.AND UP2, UPT, UR8, URZ, UPT ;  /* 0x000000ff0800728c */ /* 0x000fe4000bf45070 */
[----:B------:R-:W-:Y:S02]  /*0480*/  USEL UR4, URZ, 0xffffffff, UP1 ;  /* 0xffffffffff047887 */ /* 0x000fe40008800000 */
[----:B------:R-:W-:-:S08]  /*0490*/  UISETP.NE.AND.EX UP2, UPT, UR9, URZ, UPT, UP2 ;  /* 0x000000ff0900728c */ /* 0x000fd0000bf45320 */
[----:B------:R-:W-:-:S04]  /*04a0*/  UISETP.NE.AND UP0, UPT, UR5, URZ, UPT ;  /* 0x000000ff0500728c */ /* 0x000fc8000bf05270 */
[----:B------:R-:W-:-:S04]  /*04b0*/  @!UP2 USEL UR4, URZ, 0xffffffff, UP0 ;  /* 0xffffffffff04a887 */ /* 0x000fc80008000000 */
[----:B------:R-:W-:-:S04]  /*04c0*/  ULOP3.LUT UR4, UR4, 0x1, URZ, 0xc0, !UPT ;  /* 0x0000000104047892 */ /* 0x000fc8000f8ec0ff */
[----:B------:R-:W-:Y:S02]  /*04d0*/  UISETP.NE.U32.AND UP3, UPT, UR4, 0x1, UPT ;  /* 0x000000010400788c */ /* 0x000fe4000bf65070 */
.L_x_8:
[----:B--2---:R-:W2:Y:S02]  /*04e0*/  SHFL.IDX PT, R2, R50, RZ, 0x1f ;  /* 0x00001fff32027589 */ /* 0x004ea400000e0000 */
[----:B--2---:R-:W-:-:S13]  /*04f0*/  ISETP.NE.AND P0, PT, R2, RZ, PT ;  /* 0x000000ff0200720c */ /* 0x004fda0003f05270 */
[----:B------:R-:W-:Y:S05]  /*0500*/  @P0 BRA `(.L_x_9) ;  /* 0x00000000008c0947 */ /* 0x000fea0003800000 */
[----:B------:R-:W-:Y:S01]  /*0510*/  ELECT P0, URZ, PT ;  /* 0x0000000000ff782f */ /* 0x000fe20003800000 */
[----:B------:R-:W-:-:S12]  /*0520*/  BSSY.RECONVERGENT B0, `(.L_x_9) ;  /* 0x0000021000007945 */ /* 0x000fd80003800200 */
[----:B------:R-:W-:Y:S05]  /*0530*/  @!P0 BRA `(.L_x_10) ;  /* 0x00000000007c8947 */ /* 0x000fea0003800000 */
[----:B------:R-:W2:Y:S01]  /*0540*/  S2UR UR4, SR_CgaCtaId ;  /* 0x00000000000479c3 */ /* 0x000ea20000008800 */
[----:B------:R-:W-:Y:S01]  /*0550*/  UMOV UR5, 0x400 ;  /* 0x0000040000057882 */ /* 0x000fe20000000000 */
[----:B------:R-:W-:Y:S01]  /*0560*/  UMOV UR8, 0x1 ;  /* 0x0000000100087882 */ /* 0x000fe20000000000 */
[----:B------:R-:W-:Y:S01]  /*0570*/  UMOV UR6, 0x2 ;  /* 0x0000000200067882 */ /* 0x000fe20000000000 */
[----:B------:R-:W-:-:S04]  /*0580*/  UIADD3 UR8, UPT, UPT, -UR8, 0x100000, URZ ;  /* 0x0010000008087890 */ /* 0x000fc8000fffe1ff */
[----:B------:R-:W-:Y:S02]  /*0590*/  USHF.L.U32 UR9, UR8, 0xb, URZ ;  /* 0x0000000b08097899 */ /* 0x000fe400080006ff */
[----:B------:R-:W-:Y:S02]  /*05a0*/  USHF.L.U32 UR8, UR8, 0x1, URZ ;  /* 0x0000000108087899 */ /* 0x000fe400080006ff */
[----:B------:R-:W-:-:S04]  /*05b0*/  UIADD3 UR6, UPT, UPT, -UR6, 0x100000, URZ ;  /* 0x0010000006067890 */ /* 0x000fc8000fffe1ff */
[----:B------:R-:W-:Y:S02]  /*05c0*/  USHF.L.U32 UR7, UR6, 0xb, URZ ;  /* 0x0000000b06077899 */ /* 0x000fe400080006ff */
[----:B------:R-:W-:Y:S02]  /*05d0*/  USHF.L.U32 UR6, UR6, 0x1, URZ ;  /* 0x0000000106067899 */ /* 0x000fe400080006ff */
[----:B--2---:R-:W-:Y:S01]  /*05e0*/  ULEA UR4, UR4, UR5, 0x18 ;  /* 0x0000000504047291 */ /* 0x004fe2000f8ec0ff */
[----:B------:R-:W2:Y:S11]  /*05f0*/  FENCE.VIEW.ASYNC.S ;  /* 0x00000000000073c6 */ /* 0x000eb60000000000 */
[----:B--2---:R2:W3:Y:S01]  /*0600*/  SYNCS.EXCH.64 URZ, [UR4], UR8 ;  /* 0x0000000804ff75b2 */ /* 0x0044e20008000100 */
[----:B------:R2:W4:Y:S01]  /*0610*/  SYNCS.EXCH.64 URZ, [UR4+0x48], UR6 ;  /* 0x0000480604ff75b2 */ /* 0x0005220008000100 */
[----:B------:R2:W1:Y:S01]  /*0620*/  SYNCS.EXCH.64 URZ, [UR4+0x8], UR8 ;  /* 0x0000080804ff75b2 */ /* 0x0004620008000100 */
        /* <DEDUP_REMOVED lines=14> */
[----:B------:R2:W1:Y:S02]  /*0710*/  SYNCS.EXCH.64 URZ, [UR4+0x88], UR6 ;  /* 0x0000880604ff75b2 */ /* 0x0004640008000100 */
[----:B--2---:R-:W-:Y:S01]  /*0720*/  NOP ;  /* 0x0000000000007918 */ /* 0x004fe20000000000 */
.L_x_10:
[----:B------:R-:W-:Y:S05]  /*0730*/  BSYNC.RECONVERGENT B0 ;  /* 0x0000000000007941 */ /* 0x000fea0003800200 */
.L_x_9:
[----:B------:R-:W2:Y:S01]  /*0740*/  SHFL.IDX PT, R2, R50, RZ, 0x1f ;  /* 0x00001fff32027589 */ /* 0x000ea200000e0000 */
[----:B------:R-:W-:Y:S01]  /*0750*/  NOP ;  /* 0x0000000000007918 */ /* 0x000fe20000000000 */
[----:B--2---:R-:W-:-:S13]  /*0760*/  ISETP.NE.AND P0, PT, R2, 0x1, PT ;  /* 0x000000010200780c */ /* 0x004fda0003f05270 */
[----:B------:R-:W-:Y:S05]  /*0770*/  @P0 BRA `(.L_x_11) ;  /* 0x0000000000400947 */ /* 0x000fea0003800000 */
        /* <DEDUP_REMOVED lines=9> */
[----:B------:R-:W-:Y:S01]  /*0810*/  USHF.L.U32 UR6, UR6, 0x1, URZ ;  /* 0x0000000106067899 */ /* 0x000fe200080006ff */
[----:B------:R-:W-:Y:S01]  /*0820*/  ELECT P0, URZ, PT ;  /* 0x0000000000ff782f */ /* 0x000fe20003800000 */
[----:B--2---:R-:W-:Y:S01]  /*0830*/  ULEA UR4, UR4, UR5, 0x18 ;  /* 0x0000000504047291 */ /* 0x004fe2000f8ec0ff */
[----:B------:R-:W2:Y:S11]  /*0840*/  FENCE.VIEW.ASYNC.S ;  /* 0x00000000000073c6 */ /* 0x000eb60000000000 */
[----:B--2---:R2:W1:Y:S01]  /*0850*/  SYNCS.EXCH.64 URZ, [UR4+0x90], UR8 ;  /* 0x0000900804ff75b2 */ /* 0x0044620008000100 */
[----:B------:R2:W1:Y:S01]  /*0860*/  SYNCS.EXCH.64 URZ, [UR4+0x98], UR6 ;  /* 0x0000980604ff75b2 */ /* 0x0004620008000100 */
[----:B------:R-:W-:Y:S01]  /*0870*/  NOP ;  /* 0x0000000000007918 */ /* 0x000fe20000000000 */
.L_x_11:
[----:B------:R-:W3:Y:S01]  /*0880*/  SHFL.IDX PT, R2, R50, RZ, 0x1f ;  /* 0x00001fff32027589 */ /* 0x000ee200000e0000 */
[----:B------:R-:W-:Y:S01]  /*0890*/  NOP ;  /* 0x0000000000007918 */ /* 0x000fe20000000000 */
[----:B---3--:R-:W-:-:S13]  /*08a0*/  ISETP.NE.AND P0, PT, R2, 0x3, PT ;  /* 0x000000030200780c */ /* 0x008fda0003f05270 */
[----:B------:R-:W-:Y:S05]  /*08b0*/  @P0 BRA `(.L_x_12) ;  /* 0x0000000000300947 */ /* 0x000fea0003800000 */
[----:B--2---:R-:W2:Y:S01]  /*08c0*/  S2UR UR4, SR_CgaCtaId ;  /* 0x00000000000479c3 */ /* 0x004ea20000008800 */
[----:B------:R-:W-:Y:S01]  /*08d0*/  UMOV UR6, 0x400 ;  /* 0x0000040000067882 */ /* 0x000fe20000000000 */
[----:B------:R-:W-:Y:S01]  /*08e0*/  UMOV UR5, 0x20 ;  /* 0x0000002000057882 */ /* 0x000fe20000000000 */
[----:B------:R-:W-:Y:S01]  /*08f0*/  ELECT P0, URZ, PT ;  /* 0x0000000000ff782f */ /* 0x000fe20003800000 */
[----:B--2---:R-:W-:Y:S02]  /*0900*/  ULEA UR6, UR4, UR6, 0x18 ;  /* 0x0000000604067291 */ /* 0x004fe4000f8ec0ff */
[----:B------:R-:W-:-:S04]  /*0910*/  UIADD3 UR4, UPT, UPT, -UR5, 0x100000, URZ ;  /* 0x0010000005047890 */ /* 0x000fc8000fffe1ff */
[----:B------:R-:W-:Y:S02]  /*0920*/  USHF.L.U32 UR5, UR4, 0xb, URZ ;  /* 0x0000000b04057899 */ /* 0x000fe400080006ff */
[----:B------:R-:W-:Y:S01]  /*0930*/  USHF.L.U32 UR4, UR4, 0x1, URZ ;  /* 0x0000000104047899 */ /* 0x000fe200080006ff */
[----:B------:R-:W2:Y:S11]  /*0940*/  FENCE.VIEW.ASYNC.S ;  /* 0x00000000000073c6 */ /* 0x000eb60000000000 */
[----:B--2---:R3:W2:Y:S01]  /*0950*/  SYNCS.EXCH.64 URZ, [UR6+0xa0], UR4 ;  /* 0x0000a00406ff75b2 */ /* 0x0046a20008000100 */
[----:B------:R3:W1:Y:S02]  /*0960*/  SYNCS.EXCH.64 URZ, [UR6+0xa8], UR4 ;  /* 0x0000a80406ff75b2 */ /* 0x0006640008000100 */
[----:B---3--:R-:W-:Y:S01]  /*0970*/  NOP ;  /* 0x0000000000007918 */ /* 0x008fe20000000000 */
.L_x_12:
[----:B------:R-:W3:Y:S01]  /*0980*/  SHFL.IDX PT, R2, R50, RZ, 0x1f ;  /* 0x00001fff32027589 */ /* 0x000ee200000e0000 */
[----:B------:R-:W-:Y:S01]  /*0990*/  NOP ;  /* 0x0000000000007918 */ /* 0x000fe20000000000 */
[----:B---3--:R-:W-:-:S13]  /*09a0*/  ISETP.NE.AND P0, PT, R2, 0x4, PT ;  /* 0x000000040200780c */ /* 0x008fda0003f05270 */
[----:B------:R-:W-:Y:S05]  /*09b0*/  @P0 BRA `(.L_x_13) ;  /* 0x00000000004c0947 */ /* 0x000fea0003800000 */
[----:B--2---:R-:W2:Y:S01]  /*09c0*/  S2UR UR6, SR_CgaCtaId ;  /* 0x00000000000679c3 */ /* 0x004ea20000008800 */
[----:B------:R-:W-:Y:S01]  /*09d0*/  UMOV UR4, 0x1e0 ;  /* 0x000001e000047882 */ /* 0x000fe20000000000 */
[----:B------:R-:W-:Y:S01]  /*09e0*/  UMOV UR5, 0x400 ;  /* 0x0000040000057882 */ /* 0x000fe20000000000 */
[----:B------:R-:W-:Y:S01]  /*09f0*/  USEL UR4, UR4, 0x1a0, UP3 ;  /* 0x000001a004047887 */ /* 0x000fe20009800000 */
[----:B------:R-:W-:Y:S01]  /*0a00*/  UMOV UR8, 0x1 ;  /* 0x0000000100087882 */ /* 0x000fe20000000000 */
[----:B------:R-:W-:Y:S01]  /*0a10*/  ELECT P0, URZ, PT ;  /* 0x0000000000ff782f */ /* 0x000fe20003800000 */
[----:B------:R-:W-:-:S04]  /*0a20*/  UIADD3 UR8, UPT, UPT, -UR8, 0x100000, URZ ;  /* 0x0010000008087890 */ /* 0x000fc8000fffe1ff */
[----:B------:R-:W-:Y:S02]  /*0a30*/  USHF.L.U32 UR9, UR8, 0xb, URZ ;  /* 0x0000000b08097899 */ /* 0x000fe400080006ff */
[----:B------:R-:W-:Y:S02]  /*0a40*/  USHF.L.U32 UR8, UR8, 0x1, URZ ;  /* 0x0000000108087899 */ /* 0x000fe400080006ff */
[----:B--2---:R-:W-:Y:S02]  /*0a50*/  ULEA UR6, UR6, UR5, 0x18 ;  /* 0x0000000506067291 */ /* 0x004fe4000f8ec0ff */
[----:B------:R-:W-:-:S04]  /*0a60*/  UIADD3 UR4, UPT, UPT, -UR4, 0x100000, URZ ;  /* 0x0010000004047890 */ /* 0x000fc8000fffe1ff */
[----:B------:R-:W-:Y:S02]  /*0a70*/  USHF.L.U32 UR5, UR4, 0xb, URZ ;  /* 0x0000000b04057899 */ /* 0x000fe400080006ff */
[----:B------:R-:W-:Y:S01]  /*0a80*/  USHF.L.U32 UR4, UR4, 0x1, URZ ;  /* 0x0000000104047899 */ /* 0x000fe200080006ff */
[----:B------:R-:W2:Y:S03]  /*0a90*/  FENCE.VIEW.ASYNC.S ;  /* 0x00000000000073c6 */ /* 0x000ea60000000000 */
[----:B--2---:R3:W2:Y:S08]  /*0aa0*/  SYNCS.EXCH.64 URZ, [UR6+0xb0], UR8 ;  /* 0x0000b00806ff75b2 */ /* 0x0046b00008000100 */
[----:B------:R3:W1:Y:S01]  /*0ab0*/  SYNCS.EXCH.64 URZ, [UR6+0xc0], UR4 ;  /* 0x0000c00406ff75b2 */ /* 0x0006620008000100 */
[----:B------:R3:W1:Y:S01]  /*0ac0*/  SYNCS.EXCH.64 URZ, [UR6+0xb8], UR8 ;  /* 0x0000b80806ff75b2 */ /* 0x0006620008000100 */
[----:B------:R3:W1:Y:S02]  /*0ad0*/  SYNCS.EXCH.64 URZ, [UR6+0xc8], UR4 ;  /* 0x0000c80406ff75b2 */ /* 0x0006640008000100 */
[----:B---3--:R-:W-:Y:S01]  /*0ae0*/  NOP ;  /* 0x0000000000007918 */ /* 0x008fe20000000000 */
.L_x_13:
[----:B------:R-:W3:Y:S01]  /*0af0*/  SHFL.IDX PT, R2, R50, RZ, 0x1f ;  /* 0x00001fff32027589 */ /* 0x000ee200000e0000 */
[----:B------:R-:W-:Y:S01]  /*0b00*/  NOP ;  /* 0x0000000000007918 */ /* 0x000fe20000000000 */
[----:B---3--:R-:W-:-:S13]  /*0b10*/  ISETP.NE.AND P0, PT, R2, 0x5, PT ;  /* 0x000000050200780c */ /* 0x008fda0003f05270 */
[----:B------:R-:W-:Y:S05]  /*0b20*/  @P0 BRA `(.L_x_14) ;  /* 0x0000000000580947 */ /* 0x000fea0003800000 */
[----:B--2---:R-:W2:Y:S01]  /*0b30*/  S2UR UR4, SR_CgaCtaId ;  /* 0x00000000000479c3 */ /* 0x004ea20000008800 */
        /* <DEDUP_REMOVED lines=12> */
[----:B--2---:R3:W2:Y:S01]  /*0c00*/  SYNCS.EXCH.64 URZ, [UR4+0xd0], UR8 ;  /* 0x0000d00804ff75b2 */ /* 0x0046a20008000100 */
[----:B------:R3:W1:Y:S01]  /*0c10*/  SYNCS.EXCH.64 URZ, [UR4+0xf0], UR6 ;  /* 0x0000f00604ff75b2 */ /* 0x0006620008000100 */
[----:B------:R3:W1:Y:S01]  /*0c20*/  SYNCS.EXCH.64 URZ, [UR4+0xd8], UR8 ;  /* 0x0000d80804ff75b2 */ /* 0x0006620008000100 */
[----:B------:R3:W1:Y:S01]  /*0c30*/  SYNCS.EXCH.64 URZ, [UR4+0xf8], UR6 ;  /* 0x0000f80604ff75b2 */ /* 0x0006620008000100 */
[----:B------:R3:W1:Y:S01]  /*0c40*/  SYNCS.EXCH.64 URZ, [UR4+0xe0], UR8 ;  /* 0x0000e00804ff75b2 */ /* 0x0006620008000100 */
[----:B------:R3:W1:Y:S01]  /*0c50*/  SYNCS.EXCH.64 URZ, [UR4+0x100], UR6 ;  /* 0x0001000604ff75b2 */ /* 0x0006620008000100 */
[----:B------:R3:W1:Y:S01]  /*0c60*/  SYNCS.EXCH.64 URZ, [UR4+0xe8], UR8 ;  /* 0x0000e80804ff75b2 */ /* 0x0006620008000100 */
[----:B------:R3:W1:Y:S02]  /*0c70*/  SYNCS.EXCH.64 URZ, [UR4+0x108], UR6 ;  /* 0x0001080604ff75b2 */ /* 0x0006640008000100 */
[----:B---3--:R-:W-:Y:S01]  /*0c80*/  NOP ;  /* 0x0000000000007918 */ /* 0x008fe20000000000 */
.L_x_14:
[----:B------:R-:W3:Y:S01]  /*0c90*/  SHFL.IDX PT, R2, R50, RZ, 0x1f ;  /* 0x00001fff32027589 */ /* 0x000ee200000e0000 */
[----:B------:R-:W1:Y:S01]  /*0ca0*/  S2UR UR52, SR_CgaCtaId ;  /* 0x00000000003479c3 */ /* 0x000e620000008800 */
[----:B------:R-:W-:Y:S01]  /*0cb0*/  NOP ;  /* 0x0000000000007918 */ /* 0x000fe20000000000 */
[----:B---3--:R-:W-:-:S13]  /*0cc0*/  ISETP.NE.AND P0, PT, R2, 0x3, PT ;  /* 0x000000030200780c */ /* 0x008fda0003f05270 */
[----:B-1----:R-:W-:Y:S05]  /*0cd0*/  @P0 BRA `(.L_x_15) ;  /* 0x0000000000340947 */ /* 0x002fea0003800000 */
[----:B--2---:R-:W-:Y:S01]  /*0ce0*/  UMOV UR4, 0x400 ;  /* 0x0000040000047882 */ /* 0x004fe20000000000 */
[----:B------:R-:W-:Y:S01]  /*0cf0*/  UMOV UR6, 0x20 ;  /* 0x0000002000067882 */ /* 0x000fe20000000000 */
[----:B------:R-:W-:Y:S02]  /*0d00*/  ULEA UR4, UR52, UR4, 0x18 ;  /* 0x0000000434047291 */ /* 0x000fe4000f8ec0ff */
[----:B------:R-:W-:-:S04]  /*0d10*/  UIADD3 UR6, UPT, UPT, -UR6, 0x100000, URZ ;  /* 0x0010000006067890 */ /* 0x000fc8000fffe1ff */
[----:B------:R-:W-:Y:S02]  /*0d20*/  USHF.L.U32 UR7, UR6, 0xb, URZ ;  /* 0x0000000b06077899 */ /* 0x000fe400080006ff */
[----:B------:R-:W-:Y:S01]  /*0d30*/  USHF.L.U32 UR6, UR6, 0x1, URZ ;  /* 0x0000000106067899 */ /* 0x000fe200080006ff */
[----:B------:R-:W-:Y:S01]  /*0d40*/  ELECT P0, URZ, PT ;  /* 0x0000000000ff782f */ /* 0x000fe20003800000 */
[----:B------:R-:W1:Y:S10]  /*0d50*/  FENCE.VIEW.ASYNC.S ;  /* 0x00000000000073c6 */ /* 0x000e740000000000 */
[----:B-1----:R1:W3:Y:S01]  /*0d60*/  SYNCS.EXCH.64 URZ, [UR4+0x110], UR6 ;  /* 0x0001100604ff75b2 */ /* 0x0022e20008000100 */
[----:B------:R1:W2:Y:S01]  /*0d70*/  SYNCS.EXCH.64 URZ, [UR4+0x120], UR6 ;  /* 0x0001200604ff75b2 */ /* 0x0002a20008000100 */
[----:B------:R1:W1:Y:S01]  /*0d80*/  SYNCS.EXCH.64 URZ, [UR4+0x118], UR6 ;  /* 0x0001180604ff75b2 */ /* 0x0002620008000100 */
[----:B------:R1:W1:Y:S01]  /*0d90*/  SYNCS.EXCH.64 URZ, [UR4+0x128], UR6 ;  /* 0x0001280604ff75b2 */ /* 0x0002620008000100 */
[----:B------:R-:W-:Y:S01]  /*0da0*/  NOP ;  /* 0x0000000000007918 */ /* 0x000fe20000000000 */
.L_x_15:
[----:B-12---:R-:W1:Y:S01]  /*0db0*/  LDCU UR4, c[0x0][0x36c] ;  /* 0x00006d80ff0477ac */ /* 0x006e620008000800 */
[----:B------:R-:W-:Y:S01]  /*0dc0*/  ISETP.NE.OR P3, PT, R0, 0x2, !P3 ;  /* 0x000000020000780c */ /* 0x000fe20005f65670 */
[----:B------:R-:W-:Y:S01]  /*0dd0*/  NOP ;  /* 0x0000000000007918 */ /* 0x000fe20000000000 */
[----:B------:R-:W-:Y:S01]  /*0de0*/  LOP3.LUT R0, R39, 0x1f, RZ, 0xc0, !PT ;  /* 0x0000001f27007812 */ /* 0x000fe200078ec0ff */
[----:B------:R-:W-:Y:S02]  /*0df0*/  UISETP.NE.AND UP4, UPT, UR18, 0x2, UPT ;  /* 0x000000021200788c */ /* 0x000fe4000bf85270 */
[----:B------:R-:W-:Y:S02]  /*0e00*/  UISETP.NE.AND UP5, UPT, UR18, URZ, UPT ;  /* 0x000000ff1200728c */ /* 0x000fe4000bfa5270 */
[----:B-1----:R-:W-:-:S09]  /*0e10*/  UISETP.EQ.U32.AND UP6, UPT, UR4, 0x1, UPT ;  /* 0x000000010400788c */ /* 0x002fd2000bfc2070 */
[----:B------:R-:W-:Y:S05]  /*0e20*/  BRA.U !UP6, `(.L_x_16) ;  /* 0x000000010e087547 */ /* 0x000fea000b800000 */
[----:B---34-:R-:W-:Y:S01]  /*0e30*/  UCGABAR_ARV ;  /* 0x00000000000079c7 */ /* 0x018fe20008000000 */
[----:B------:R-:W-:Y:S05]  /*0e40*/  BRA `(.L_x_17) ;  /* 0x0000000000047947 */ /* 0x000fea0003800000 */
.L_x_16:
[----:B---34-:R-:W-:Y:S01]  /*0e50*/  NOP ;  /* 0x0000000000007918 */ /* 0x018fe20000000000 */
.L_x_17:
[----:B------:R-:W1:Y:S01]  /*0e60*/  S2UR UR46, SR_CTAID.X ;  /* 0x00000000002e79c3 */ /* 0x000e620000002500 */
[----:B------:R-:W-:-:S05]  /*0e70*/  CS2R.32 R3, SR_CgaSize ;  /* 0x0000000000037805 */ /* 0x000fca0000008a00 */
[----:B------:R-:W-:-:S05]  /*0e80*/  IMAD R3, R3, -0xa0, RZ ;  /* 0xffffff6003037824 */ /* 0x000fca00078e02ff */
[----:B------:R-:W-:-:S14]  /*0e90*/  R2UR UR5, R3 ;  /* 0x00000000030572ca */ /* 0x000fdc00000e0000 */
[----:B------:R-:W2:Y:S01]  /*0ea0*/  LDCU UR5, c[0x0][UR5+0x2b0] ;  /* 0x00005600050577ac */ /* 0x000ea20008000800 */
[----:B------:R-:W-:-:S05]  /*0eb0*/  CS2R.32 R3, SR_CgaSize ;  /* 0x0000000000037805 */ /* 0x000fca0000008a00 */
[----:B------:R-:W-:-:S05]  /*0ec0*/  IMAD R3, R3, -0xa0, RZ ;  /* 0xffffff6003037824 */ /* 0x000fca00078e02ff */
[----:B------:R-:W-:-:S14]  /*0ed0*/  R2UR UR4, R3 ;  /* 0x00000000030472ca */ /* 0x000fdc00000e0000 */
[----:B------:R-:W3:Y:S01]  /*0ee0*/  LDCU UR4, c[0x0][UR4+0x2b4] ;  /* 0x00005680040477ac */ /* 0x000ee20008000800 */
[----:B------:R-:W4:Y:S01]  /*0ef0*/  S2UR UR45, SR_CTAID.Y ;  /* 0x00000000002d79c3 */ /* 0x000f220000002600 */
[----:B------:R-:W-:-:S05]  /*0f00*/  CS2R.32 R3, SR_CgaSize ;  /* 0x0000000000037805 */ /* 0x000fca0000008a00 */
[----:B------:R-:W-:-:S05]  /*0f10*/  IMAD R3, R3, -0xa0, RZ ;  /* 0xffffff6003037824 */ /* 0x000fca00078e02ff */
[----:B------:R-:W-:-:S14]  /*0f20*/  R2UR UR60, R3 ;  /* 0x00000000033c72ca */ /* 0x000fdc00000e0000 */
[----:B------:R-:W3:Y:S01]  /*0f30*/  LDCU UR60, c[0x0][UR60+0x2a0] ;  /* 0x000054003c3c77ac */ /* 0x000ee20008000800 */
[----:B------:R-:W-:-:S05]  /*0f40*/  CS2R.32 R3, SR_CgaSize ;  /* 0x0000000000037805 */ /* 0x000fca0000008a00 */
[----:B------:R-:W-:-:S05]  /*0f50*/  IMAD R3, R3, -0xa0, RZ ;  /* 0xffffff6003037824 */ /* 0x000fca00078e02ff */
[----:B------:R-:W-:-:S14]  /*0f60*/  R2UR UR57, R3 ;  /* 0x00000000033972ca */ /* 0x000fdc00000e0000 */
[----:B------:R-:W3:Y:S01]  /*0f70*/  LDCU UR57, c[0x0][UR57+0x2a4] ;  /* 0x00005480393977ac */ /* 0x000ee20008000800 */
[----:B------:R-:W-:Y:S01]  /*0f80*/  USHF.L.U32 UR23, UR52, 0xb, URZ ;  /* 0x0000000b34177899 */ /* 0x000fe200080006ff */
[----:B------:R-:W3:Y:S01]  /*0f90*/  LDCU UR19, c[0x0][0xb24] ;  /* 0x00016480ff1377ac */ /* 0x000ee20008000800 */
[----:B------:R-:W3:Y:S01]  /*0fa0*/  LDCU UR42, c[0x0][0xb24] ;  /* 0x00016480ff2a77ac */ /* 0x000ee20008000800 */
[----:B-1----:R-:W-:Y:S01]  /*0fb0*/  I2FP.F32.U32 R3, UR46 ;  /* 0x0000002e00037c45 */ /* 0x002fe20008201000 */
[----:B------:R-:W1:Y:S04]  /*0fc0*/  LDCU UR22, c[0x0][0xb30] ;  /* 0x00016600ff1677ac */ /* 0x000e680008000800 */
[----:B--2---:R-:W-:Y:S01]  /*0fd0*/  FMUL R3, R3, UR5 ;  /* 0x0000000503037c20 */ /* 0x004fe20008400000 */
[----:B------:R-:W-:Y:S01]  /*0fe0*/  ULOP3.LUT UR23, UR23, 0x800, URZ, 0xc0, !UPT ;  /* 0x0000080017177892 */ /* 0x000fe2000f8ec0ff */
[----:B----4-:R-:W-:-:S04]  /*0ff0*/  I2FP.F32.U32 R2, UR45 ;  /* 0x0000002d00027c45 */ /* 0x010fc80008201000 */
[----:B------:R-:W2:Y:S01]  /*1000*/  F2I.U32.TRUNC.NTZ R3, R3 ;  /* 0x0000000300037305 */ /* 0x000ea2000020f000 */
[----:B---3--:R-:W-:-:S07]  /*1010*/  FMUL R2, R2, UR4 ;  /* 0x0000000402027c20 */ /* 0x008fce0008400000 */
[----:B------:R-:W3:Y:S01]  /*1020*/  F2I.U32.TRUNC.NTZ R2, R2 ;  /* 0x0000000200027305 */ /* 0x000ee2000020f000 */
[----:B--2---:R-:W-:Y:S02]  /*1030*/  R2UR UR5, R3 ;  /* 0x00000000030572ca */ /* 0x004fe400000e0000 */
[----:B---3--:R-:W-:Y:S02]  /*1040*/  R2UR UR4, R2 ;  /* 0x00000000020472ca */ /* 0x008fe400000e0000 */
[----:B------:R-:W-:-:S09]  /*1050*/  PRMT R2, RZ, 0x7610, R2 ;  /* 0x00007610ff027816 */ /* 0x000fd20000000002 */
[----:B------:R-:W-:-:S04]  /*1060*/  UIADD3 UR5, UPT, UPT, -UR5, URZ, URZ ;  /* 0x000000ff05057290 */ /* 0x000fc8000fffe1ff */
[----:B------:R-:W-:Y:S02]  /*1070*/  UIMAD UR60, UR60, UR5, UR46 ;  /* 0x000000053c3c72a4 */ /* 0x000fe4000f8e022e */
[----:B------:R-:W-:-:S04]  /*1080*/  UIADD3 UR4, UPT, UPT, -UR4, URZ, URZ ;  /* 0x000000ff04047290 */ /* 0x000fc8000fffe1ff */
[----:B------:R-:W-:Y:S01]  /*1090*/  UIMAD UR57, UR57, UR4, UR45 ;  /* 0x00000004393972a4 */ /* 0x000fe2000f8e022d */
[----:B-1----:R-:W-:Y:S11]  /*10a0*/  BRA.U UP5, `(.L_x_18) ;  /* 0x0000000105247547 */ /* 0x002ff6000b800000 */
[----:B------:R-:W-:-:S04]  /*10b0*/  UISETP.NE.AND UP0, UPT, UR57, URZ, UPT ;  /* 0x000000ff3900728c */ /* 0x000fc8000bf05270 */
[----:B------:R-:W-:-:S04]  /*10c0*/  UISETP.EQ.OR UP0, UPT, UR60, URZ, !UP0 ;  /* 0x000000ff3c00728c */ /* 0x000fc8000c702670 */
[----:B------:R-:W-:Y:S02]  /*10d0*/  USEL UR5, URZ, 0x1, !UP0 ;  /* 0x00000001ff057887 */ /* 0x000fe4000c000000 */
[----:B------:R-:W-:-:S04]  /*10e0*/  UISETP.NE.AND UP0, UPT, UR57, URZ, UPT ;  /* 0x000000ff3900728c */ /* 0x000fc8000bf05270 */
[----:B------:R-:W-:Y:S02]  /*10f0*/  USEL UR4, URZ, 0x2, UP0 ;  /* 0x00000002ff047887 */ /* 0x000fe40008000000 */
[----:B------:R-:W-:-:S04]  /*1100*/  UISETP.NE.AND UP0, UPT, UR60, 0x1, UPT ;  /* 0x000000013c00788c */ /* 0x000fc8000bf05270 */
[----:B------:R-:W-:-:S04]  /*1110*/  USEL UR4, UR4, 0x2, UP0 ;  /* 0x0000000204047887 */ /* 0x000fc80008000000 */
[----:B------:R-:W-:-:S06]  /*1120*/  UIADD3 UR4, UPT, UPT, UR5, UR4, URZ ;  /* 0x0000000405047290 */ /* 0x000fcc000fffe0ff */
[----:B------:R-:W-:-:S07]  /*1130*/  MOV R2, UR4 ;  /* 0x0000000400027c02 */ /* 0x000fce0008000f00 */
.L_x_18:
[----:B------:R-:W1:Y:S01]  /*1140*/  S2UR UR36, SR_CTAID.Z ;  /* 0x00000000002479c3 */ /* 0x000e620000002700 */
[----:B------:R-:W-:-:S09]  /*1150*/  UISETP.GE.AND UP0, UPT, UR19, 0x1, UPT ;  /* 0x000000011300788c */ /* 0x000fd2000bf06270 */
[----:B------:R-:W-:Y:S05]  /*1160*/  BRA.U !UP0, `(.L_x_19) ;  /* 0x0000000108d07547 */ /* 0x000fea000b800000 */
[----:B------:R-:W2:Y:S01]  /*1170*/  LDCU UR20, c[0x0][0xb0c] ;  /* 0x00016180ff1477ac */ /* 0x000ea20008000800 */
[----:B------:R-:W3:Y:S01]  /*1180*/  LDCU.128 UR12, c[0x0][0xb10] ;  /* 0x00016200ff0c77ac */ /* 0x000ee20008000c00 */
[----:B------:R-:W4:Y:S01]  /*1190*/  LDCU UR6, c[0x0][0x370] ;  /* 0x00006e00ff0677ac */ /* 0x000f220008000800 */
[----:B------:R-:W1:Y:S01]  /*11a0*/  LDCU UR7, c[0x0][0x374] ;  /* 0x00006e80ff0777ac */ /* 0x000e620008000800 */
[----:B------:R-:W1:Y:S01]  /*11b0*/  LDCU UR21, c[0x0][0xb20] ;  /* 0x00016400ff1577ac */ /* 0x000e620008000800 */
[----:B--2---:R-:W-:Y:S02]  /*11c0*/  UISETP.NE.AND UP0, UPT, UR20, 0x1, UPT ;  /* 0x000000011400788c */ /* 0x004fe4000bf05270 */
[----:B---3--:R-:W-:Y:S01]  /*11d0*/  UIMAD.WIDE.U32 UR4, UR46, UR12, URZ ;  /* 0x0000000c2e0472a5 */ /* 0x008fe2000f8e00ff */
[----:B------:R-:W2:Y:S01]  /*11e0*/  LDCU.64 UR8, c[0x0][0xb28] ;  /* 0x00016500ff0877ac */ /* 0x000ea20008000a00 */
[----:B----4-:R-:W-:Y:S02]  /*11f0*/  UIMAD.WIDE.U32 UR10, UR6, UR12, URZ ;  /* 0x0000000c060a72a5 */ /* 0x010fe4000f8e00ff */
[----:B------:R-:W-:-:S02]  /*1200*/  USHF.R.U32.HI UR5, URZ, UR13, UR5 ;  /* 0x0000000dff057299 */ /* 0x000fc40008011605 */
[----:B------:R-:W-:Y:S02]  /*1210*/  UISETP.NE.AND UP2, UPT, UR19, 0x1, UPT ;  /* 0x000000011300788c */ /* 0x000fe4000bf45270 */
[----:B------:R-:W-:Y:S01]  /*1220*/  USEL UR5, UR46, UR5, !UP0 ;  /* 0x000000052e057287 */ /* 0x000fe2000c000000 */
[----:B------:R-:W-:Y:S01]  /*1230*/  UMOV UR10, UR11 ;  /* 0x0000000b000a7c82 */ /* 0x000fe20008000000 */
[----:B------:R-:W-:Y:S02]  /*1240*/  UIMAD.WIDE.U32 UR16, UR45, UR15, URZ ;  /* 0x0000000f2d1072a5 */ /* 0x000fe4000f8e00ff */
[----:B------:R-:W-:Y:S02]  /*1250*/  @UP0 USHF.R.U32.HI UR6, URZ, UR13, UR10 ;  /* 0x0000000dff060299 */ /* 0x000fe4000801160a */
[----:B------:R-:W-:Y:S02]  /*1260*/  UISETP.NE.AND UP0, UPT, UR14, 0x1, UPT ;  /* 0x000000010e00788c */ /* 0x000fe4000bf05270 */
[----:B-1----:R-:W-:-:S02]  /*1270*/  UIMAD.WIDE.U32 UR10, UR7, UR15, URZ ;  /* 0x0000000f070a72a5 */ /* 0x002fc4000f8e00ff */
[----:B--2---:R-:W-:Y:S01]  /*1280*/  UIMAD.WIDE.U32 UR12, UR6, UR8, URZ ;  /* 0x00000008060c72a5 */ /* 0x004fe2000f8e00ff */
[----:B------:R-:W-:Y:S02]  /*1290*/  UMOV UR4, UR17 ;  /* 0x0000001100047c82 */ /* 0x000fe40008000000 */
[----:B------:R-:W-:Y:S02]  /*12a0*/  USHF.R.U32.HI UR4, URZ, UR21, UR4 ;  /* 0x00000015ff047299 */ /* 0x000fe40008011604 */
[----:B------:R-:W-:Y:S02]  /*12b0*/  UMOV UR10, UR11 ;  /* 0x0000000b000a7c82 */ /* 0x000fe40008000000 */
[----:B------:R-:W-:Y:S01]  /*12c0*/  UMOV UR12, UR13 ;  /* 0x0000000d000c7c82 */ /* 0x000fe20008000000 */
[----:B------:R-:W-:Y:S02]  /*12d0*/  @UP0 USHF.R.U32.HI UR7, URZ, UR21, UR10 ;  /* 0x00000015ff070299 */ /* 0x000fe4000801160a */
[----:B------:R-:W-:-:S02]  /*12e0*/  USEL UR4, UR45, UR4, !UP0 ;  /* 0x000000042d047287 */ /* 0x000fc4000c000000 */
[----:B------:R-:W-:Y:S02]  /*12f0*/  UIMAD.WIDE.U32 UR10, UR7, UR8, URZ ;  /* 0x00000008070a72a5 */ /* 0x000fe4000f8e00ff */
[----:B------:R-:W-:Y:S02]  /*1300*/  @UP2 USHF.R.U32.HI UR6, URZ, UR9, UR12 ;  /* 0x00000009ff062299 */ /* 0x000fe4000801160c */
[----:B------:R-:W-:-:S03]  /*1310*/  UIMAD.WIDE.U32 UR12, UR4, UR8, URZ ;  /* 0x00000008040c72a5 */ /* 0x000fc6000f8e00ff */
[----:B------:R-:W-:Y:S02]  /*1320*/  UMOV UR10, UR11 ;  /* 0x0000000b000a7c82 */ /* 0x000fe40008000000 */
[----:B------:R-:W-:Y:S02]  /*1330*/  @UP2 USHF.R.U32.HI UR7, URZ, UR9, UR10 ;  /* 0x00000009ff072299 */ /* 0x000fe4000801160a */
[----:B------:R-:W-:Y:S02]  /*1340*/  UIMAD UR10, UR6, UR19, URZ ;  /* 0x00000013060a72a4 */ /* 0x000fe4000f8e02ff */
[----:B------:R-:W-:-:S04]  /*1350*/  UIMAD UR7, UR7, UR19, URZ ;  /* 0x00000013070772a4 */ /* 0x000fc8000f8e02ff */
[----:B------:R-:W-:-:S03]  /*1360*/  UISETP.GE.AND UP0, UPT, UR4, UR7, UPT ;  /* 0x000000070400728c */ /* 0x000fc6000bf06270 */
[----:B------:R-:W-:Y:S01]  /*1370*/  UMOV UR7, UR13 ;  /* 0x0000000d00077c82 */ /* 0x000fe20008000000 */
[----:B------:R-:W-:Y:S02]  /*1380*/  UISETP.GE.OR UP0, UPT, UR5, UR10, UP0 ;  /* 0x0000000a0500728c */ /* 0x000fe40008706670 */
[----:B------:R-:W-:Y:S02]  /*1390*/  UIMAD.WIDE.U32 UR10, UR5, UR8, URZ ;  /* 0x00000008050a72a5 */ /* 0x000fe4000f8e00ff */
[----:B------:R-:W-:Y:S02]  /*13a0*/  USHF.R.U32.HI UR7, URZ, UR9, UR7 ;  /* 0x00000009ff077299 */ /* 0x000fe40008011607 */
[----:B------:R-:W-:Y:S02]  /*13b0*/  UIADD3 UR10, UPT, UPT, -UR4, URZ, URZ ;  /* 0x000000ff040a7290 */ /* 0x000fe4000fffe1ff */
[----:B------:R-:W-:Y:S02]  /*13c0*/  USEL UR7, UR4, UR7, !UP2 ;  /* 0x0000000704077287 */ /* 0x000fe4000d000000 */
[----:B------:R-:W-:Y:S01]  /*13d0*/  UIMAD UR10, UR14, UR10, UR45 ;  /* 0x0000000a0e0a72a4 */ /* 0x000fe2000f8e022d */
[----:B------:R-:W-:Y:S01]  /*13e0*/  @!UP0 UMOV UR8, UR11 ;  /* 0x0000000b00088c82 */ /* 0x000fe20008000000 */
[----:B------:R-:W-:-:S02]  /*13f0*/  UIADD3 UR11, UPT, UPT, -UR5, URZ, URZ ;  /* 0x000000ff050b7290 */ /* 0x000fc4000fffe1ff */
[----:B------:R-:W-:Y:S02]  /*1400*/  @!UP0 USHF.R.U32.HI UR8, URZ, UR9, UR8 ;  /* 0x00000009ff088299 */ /* 0x000fe40008011608 */
[----:B------:R-:W-:Y:S02]  /*1410*/  UIADD3 UR9, UPT, UPT, -UR7, URZ, URZ ;  /* 0x000000ff07097290 */ /* 0x000fe4000fffe1ff */
[----:B------:R-:W-:Y:S02]  /*1420*/  @!UP0 USEL UR8, UR5, UR8, !UP2 ;  /* 0x0000000805088287 */ /* 0x000fe4000d000000 */
[----:B------:R-:W-:Y:S02]  /*1430*/  UIMAD UR9, UR19, UR9, UR4 ;  /* 0x00000009130972a4 */ /* 0x000fe4000f8e0204 */
[----:B------:R-:W-:Y:S02]  /*1440*/  @!UP0 UIADD3 UR7, UPT, UPT, UR7, -UR8, URZ ;  /* 0x8000000807078290 */ /* 0x000fe4000fffe0ff */
[----:B------:R-:W-:-:S02]  /*1450*/  @!UP0 UIMAD UR6, UR9, UR6, UR8 ;  /* 0x00000006090682a4 */ /* 0x000fc4000f8e0208 */
[----:B------:R-:W-:Y:S02]  /*1460*/  @!UP0 UIMAD UR4, UR7, UR19, UR5 ;  /* 0x00000013070482a4 */ /* 0x000fe4000f8e0205 */
[----:B------:R-:W-:Y:S02]  /*1470*/  UIMAD UR46, UR20, UR11, UR46 ;  /* 0x0000000b142e72a4 */ /* 0x000fe4000f8e022e */
[----:B------:R-:W-:Y:S01]  /*1480*/  UIMAD UR45, UR4, UR14, UR10 ;  /* 0x0000000e042d72a4 */ /* 0x000fe2000f8e020a */
[----:B------:R-:W-:Y:S02]  /*1490*/  @!UP0 UMOV UR5, UR6 ;  /* 0x0000000600058c82 */ /* 0x000fe40008000000 */
[----:B------:R-:W-:-:S12]  /*14a0*/  UIMAD UR46, UR5, UR20, UR46 ;  /* 0x00000014052e72a4 */ /* 0x000fd8000f8e022e */
.L_x_19:
[----:B------:R-:W-:-:S09]  /*14b0*/  UISETP.NE.AND UP0, UPT, UR22, 0x1, UPT ;  /* 0x000000011600788c */ /* 0x000fd2000bf05270 */
[----:B------:R-:W-:Y:S05]  /*14c0*/  BRA.U UP0, `(.L_x_20) ;  /* 0x0000000100407547 */ /* 0x000fea000b800000 */
[----:B------:R-:W2:Y:S01]  /*14d0*/  LDCU.128 UR8, c[0x0][0xb10] ;  /* 0x00016200ff0877ac */ /* 0x000ea20008000c00 */
[----:B------:R-:W3:Y:S01]  /*14e0*/  LDCU UR12, c[0x0][0xb0c] ;  /* 0x00016180ff0c77ac */ /* 0x000ee20008000800 */
[----:B------:R-:W4:Y:S01]  /*14f0*/  LDCU UR13, c[0x0][0xb20] ;  /* 0x00016400ff0d77ac */ /* 0x000f220008000800 */
[----:B--2---:R-:W-:Y:S02]  /*1500*/  UIMAD.WIDE.U32 UR4, UR46, UR8, URZ ;  /* 0x000000082e0472a5 */ /* 0x004fe4000f8e00ff */
[----:B------:R-:W-:Y:S02]  /*1510*/  UIMAD.WIDE.U32 UR6, UR45, UR11, URZ ;  /* 0x0000000b2d0672a5 */ /* 0x000fe4000f8e00ff */
[----:B---3--:R-:W-:Y:S02]  /*1520*/  UISETP.NE.AND UP0, UPT, UR12, 0x1, UPT ;  /* 0x000000010c00788c */ /* 0x008fe4000bf05270 */
[----:B------:R-:W-:-:S03]  /*1530*/  USHF.R.U32.HI UR5, URZ, UR9, UR5 ;  /* 0x00000009ff057299 */ /* 0x000fc60008011605 */
[----:B------:R-:W-:Y:S01]  /*1540*/  UMOV UR4, UR7 ;  /* 0x0000000700047c82 */ /* 0x000fe20008000000 */
[----:B------:R-:W-:Y:S02]  /*1550*/  USEL UR5, UR46, UR5, !UP0 ;  /* 0x000000052e057287 */ /* 0x000fe4000c000000 */
[----:B------:R-:W-:Y:S02]  /*1560*/  UISETP.NE.AND UP0, UPT, UR10, 0x1, UPT ;  /* 0x000000010a00788c */ /* 0x000fe4000bf05270 */
[----:B----4-:R-:W-:-:S04]  /*1570*/  USHF.R.U32.HI UR4, URZ, UR13, UR4 ;  /* 0x0000000dff047299 */ /* 0x010fc80008011604 */
[----:B------:R-:W-:-:S04]  /*1580*/  USEL UR4, UR45, UR4, !UP0 ;  /* 0x000000042d047287 */ /* 0x000fc8000c000000 */
[----:B------:R-:W-:Y:S02]  /*1590*/  UIADD3 UR6, UPT, UPT, UR5, -UR4, URZ ;  /* 0x8000000405067290 */ /* 0x000fe4000fffe0ff */
[----:B------:R-:W-:Y:S02]  /*15a0*/  UIADD3 UR4, UPT, UPT, -UR5, UR4, URZ ;  /* 0x0000000405047290 */ /* 0x000fe4000fffe1ff */
[----:B------:R-:W-:Y:S02]  /*15b0*/  UIMAD UR45, UR6, UR10, UR45 ;  /* 0x0000000a062d72a4 */ /* 0x000fe4000f8e022d */
[----:B------:R-:W-:-:S12]  /*15c0*/  UIMAD UR46, UR4, UR12, UR46 ;  /* 0x0000000c042e72a4 */ /* 0x000fd8000f8e022e */
.L_x_20:
[----:B------:R-:W-:Y:S01]  /*15d0*/  UISETP.NE.AND UP0, UPT, UR18, 0x2, UPT ;  /* 0x000000021200788c */ /* 0x000fe2000bf05270 */
[----:B------:R-:W-:Y:S09]  /*15e0*/  BRA.U !UP6, `(.L_x_21) ;  /* 0x000000010e0c7547 */ /* 0x000ff2000b800000 */
[----:B------:R-:W-:Y:S01]  /*15f0*/  UCGABAR_WAIT ;  /* 0x0000000000007dc7 */ /* 0x000fe20008000000 */
[----:B------:R-:W-:Y:S01]  /*1600*/  CCTL.IVALL ;  /* 0x00000000ff00798f */ /* 0x000fe20002000000 */
[----:B------:R-:W-:Y:S05]  /*1610*/  BRA `(.L_x_22) ;  /* 0x0000000000047947 */ /* 0x000fea0003800000 */
.L_x_21:
[----:B------:R-:W-:Y:S06]  /*1620*/  BAR.SYNC.DEFER_BLOCKING 0x0 ;  /* 0x0000000000007b1d */ /* 0x000fec0000010000 */
.L_x_22:
[----:B------:R-:W-:Y:S05]  /*1630*/  BRA.U UP0, `(.L_x_23) ;  /* 0x0000001500d47547 */ /* 0x000fea000b800000 */
[----:B------:R-:W2:Y:S01]  /*1640*/  LDCU UR6, c[0x0][0x38c] ;  /* 0x00007180ff0677ac */ /* 0x000ea20008000800 */
[----:B------:R-:W-:Y:S01]  /*1650*/  PLOP3.LUT P1, PT, PT, PT, UP3, 0x80, 0x8 ;  /* 0x000000000008781c */ /* 0x000fe20003f2f038 */
[----:B------:R-:W-:Y:S01]  /*1660*/  IMAD.MOV.U32 R12, RZ, RZ, 0x1 ;  /* 0x00000001ff0c7424 */ /* 0x000fe200078e00ff */
[----:B------:R-:W-:Y:S01]  /*1670*/  ISETP.EQ.OR P2, PT, R0, RZ, P3 ;  /* 0x000000ff0000720c */ /* 0x000fe20001f42670 */
[----:B------:R-:W-:Y:S01]  /*1680*/  UISETP.NE.AND UP1, UPT, UR18, URZ, UPT ;  /* 0x000000ff1200728c */ /* 0x000fe2000bf25270 */
[----:B------:R-:W-:Y:S01]  /*1690*/  PLOP3.LUT P1, PT, P1, PT, PT, 0x8, 0x80 ;  /* 0x000000000080781c */ /* 0x000fe20000f2e170 */
[----:B------:R-:W-:Y:S01]  /*16a0*/  USEL UR29, URZ, 0x1, UP4 ;  /* 0x00000001ff1d7887 */ /* 0x000fe2000a000000 */
[----:B------:R-:W-:Y:S01]  /*16b0*/  CS2R R10, SRZ ;  /* 0x00000000000a7805 */ /* 0x000fe2000001ff00 */
[----:B------:R-:W-:Y:S01]  /*16c0*/  IMAD.MOV.U32 R9, RZ, RZ, RZ ;  /* 0x000000ffff097224 */ /* 0x000fe200078e00ff */
[----:B------:R-:W3:Y:S01]  /*16d0*/  LDCU UR44, c[0x0][0x370] ;  /* 0x00006e00ff2c77ac */ /* 0x000ee20008000800 */
[----:B------:R-:W-:Y:S01]  /*16e0*/  IMAD.MOV.U32 R8, RZ, RZ, 0x1 ;  /* 0x00000001ff087424 */ /* 0x000fe200078e00ff */
[----:B------:R-:W4:Y:S01]  /*16f0*/  LDCU.64 UR38, c[0x0][0x348] ;  /* 0x00006900ff2677ac */ /* 0x000f220008000a00 */
[----:B------:R-:W-:-:S02]  /*1700*/  USHF.R.U32.HI UR50, URZ, 0x7, UR23 ;  /* 0x00000007ff327899 */ /* 0x000fc40008011617 */
[----:B--2---:R-:W-:Y:S02]  /*1710*/  UIADD3 UR5, UPT, UPT, UR6, 0xff, URZ ;  /* 0x000000ff06057890 */ /* 0x004fe4000fffe0ff */
[----:B------:R-:W-:Y:S02]  /*1720*/  UIADD3 UR51, UPT, UPT, UR6, 0x1fe, URZ ;  /* 0x000001fe06337890 */ /* 0x000fe4000fffe0ff */
[----:B------:R-:W-:Y:S01]  /*1730*/  USHF.R.S32.HI UR4, URZ, 0x1f, UR5 ;  /* 0x0000001fff047899 */ /* 0x000fe20008011405 */
[----:B------:R-:W2:Y:S03]  /*1740*/  LDCU UR43, c[0x0][0x374] ;  /* 0x00006e80ff2b77ac */ /* 0x000ea60008000800 */
[----:B------:R-:W-:Y:S02]  /*1750*/  ULEA.HI UR4, UR4, UR5, URZ, 0x8 ;  /* 0x0000000504047291 */ /* 0x000fe4000f8f40ff */
[----:B------:R-:W-:-:S02]  /*1760*/  USEL UR29, UR29, 0x2, UP1 ;  /* 0x000000021d1d7887 */ /* 0x000fc40008800000 */
[----:B------:R-:W-:Y:S02]  /*1770*/  USHF.R.S32.HI UR48, URZ, 0x8, UR4 ;  /* 0x00000008ff307899 */ /* 0x000fe40008011404 */
[----:B------:R-:W-:Y:S02]  /*1780*/  UIADD3 UR4, UPT, UPT, UR6, -0x1, URZ ;  /* 0xffffffff06047890 */ /* 0x000fe4000fffe0ff */
[----:B------:R-:W-:Y:S02]  /*1790*/  UISETP.LT.U32.AND UP0, UPT, UR48, 0x9, UPT ;  /* 0x000000093000788c */ /* 0x000fe4000bf01070 */
[----:B------:R-:W-:Y:S02]  /*17a0*/  UISETP.GE.U32.AND UP2, UPT, UR4, -0x1ff, UPT ;  /* 0xfffffe010400788c */ /* 0x000fe4000bf46070 */
[----:B------:R-:W-:Y:S01]  /*17b0*/  USEL UR47, UR48, 0x9, UP0 ;  /* 0x00000009302f7887 */ /* 0x000fe20008000000 */
[----:B------:R-:W-:-:S03]  /*17c0*/  UMOV UR21, URZ ;  /* 0x000000ff00157c82 */ /* 0x000fc60008000000 */
[----:B------:R-:W-:Y:S02]  /*17d0*/  UIADD3 UR22, UPT, UPT, UR47, -0x1, URZ ;  /* 0xffffffff2f167890 */ /* 0x000fe4000fffe0ff */
[----:B------:R-:W-:-:S03]  /*17e0*/  UIADD3 UR49, UPT, UPT, UR48, -UR47, URZ ;  /* 0x8000002f30317290 */ /* 0x000fc6000fffe0ff */
[----:B------:R-:W-:-:S04]  /*17f0*/  @UP2 UIADD3 UR22, UPT, UPT, UR47, URZ, URZ ;  /* 0x000000ff2f162290 */ /* 0x000fc8000fffe0ff */
[----:B--234-:R-:W-:-:S12]  /*1800*/  UIADD3 UR22, UPT, UPT, UR22, 0x1, URZ ;  /* 0x0000000116167890 */ /* 0x01cfd8000fffe0ff */
.L_x_43:
[----:B------:R-:W-:Y:S01]  /*1810*/  UISETP.NE.AND UP0, UPT, UR52, URZ, UPT ;  /* 0x000000ff3400728c */ /* 0x000fe2000bf05270 */
[----:B------:R-:W2:Y:S08]  /*1820*/  S2UR UR52, SR_CgaCtaId ;  /* 0x00000000003479c3 */ /* 0x000eb00000008800 */
[----:B-1----:R-:W-:Y:S05]  /*1830*/  BRA.U UP0, `(.L_x_24) ;  /* 0x0000000100347547 */ /* 0x002fea000b800000 */
[----:B------:R-:W3:Y:S01]  /*1840*/  S2R R0, SR_CgaCtaId ;  /* 0x0000000000007919 */ /* 0x000ee20000008800 */
[----:B------:R-:W-:Y:S02]  /*1850*/  MOV R3, 0x400 ;  /* 0x0000040000037802 */ /* 0x000fe40000000f00 */
[----:B------:R-:W-:Y:S02]  /*1860*/  SHF.L.U32 R2, R8, 0x1f, RZ ;  /* 0x0000001f08027819 */ /* 0x000fe400000006ff */
[----:B---3--:R-:W-:-:S05]  /*1870*/  LEA R0, R0, R3, 0x18 ;  /* 0x0000000300007211 */ /* 0x008fca00078ec0ff */
[----:B------:R-:W-:-:S04]  /*1880*/  IMAD R3, R9, 0x8, R0 ;  /* 0x0000000809037824 */ /* 0x000fc800078e0200 */
[----:B------:R-:W3:Y:S02]  /*1890*/  SYNCS.PHASECHK.TRANS64.TRYWAIT P0, [R3+URZ+0x120], R2 ;  /* 0x00012002030075a7 */ /* 0x000ee400080011ff */
[----:B---3--:R-:W-:Y:S05]  /*18a0*/  @!P0 BRA `(.L_x_25) ;  /* 0x0000005000788947 */ /* 0x008fea0003800000 */
.L_x_108:
[----:B------:R-:W-:Y:S01]  /*18b0*/  VIADD R9, R9, 0x1 ;  /* 0x0000000109097836 */ /* 0x000fe20000000000 */
[----:B------:R3:W-:Y:S04]  /*18c0*/  SYNCS.ARRIVE.TRANS64.A1T0 RZ, [R3+URZ+0x110], RZ ;  /* 0x000110ff03ff79a7 */ /* 0x0007e800081000ff */
[----:B------:R-:W-:-:S04]  /*18d0*/  ISETP.NE.AND P0, PT, R9, 0x2, PT ;  /* 0x000000020900780c */ /* 0x000fc80003f05270 */
[----:B------:R-:W-:Y:S02]  /*18e0*/  SEL R9, R9, RZ, P0 ;  /* 0x000000ff09097207 */ /* 0x000fe40000000000 */
[----:B---3--:R-:W-:-:S04]  /*18f0*/  SEL R3, RZ, 0x1, P0 ;  /* 0x00000001ff037807 */ /* 0x008fc80000000000 */
[----:B------:R-:W-:-:S07]  /*1900*/  LOP3.LUT R8, R8, R3, RZ, 0x3c, !PT ;  /* 0x0000000308087212 */ /* 0x000fce00078e3cff */
.L_x_24:
[----:B------:R-:W-:Y:S01]  /*1910*/  UMOV UR13, 0x400 ;  /* 0x00000400000d7882 */ /* 0x000fe20000000000 */
[----:B------:R-:W-:Y:S01]  /*1920*/  SHF.L.U32 R0, R12, 0x1f, RZ ;  /* 0x0000001f0c007819 */ /* 0x000fe200000006ff */
[----:B--2---:R-:W-:Y:S02]  /*1930*/  ULEA UR13, UR52, UR13, 0x18 ;  /* 0x0000000d340d7291 */ /* 0x004fe4000f8ec0ff */
[----:B------:R-:W-:Y:S02]  /*1940*/  UISETP.GE.U32.AND UP0, UPT, UR51, 0x1ff, UPT ;  /* 0x000001ff3300788c */ /* 0x000fe4000bf06070 */
[----:B------:R-:W-:Y:S02]  /*1950*/  ULEA UR4, UR21, UR13, 0x3 ;  /* 0x0000000d15047291 */ /* 0x000fe4000f8e18ff */
[----:B------:R-:W-:Y:S02]  /*1960*/  USHF.L.U32 UR35, UR46, 0x6, URZ ;  /* 0x000000062e237899 */ /* 0x000fe400080006ff */
[----:B------:R-:W-:Y:S01]  /*1970*/  ULEA UR19, UR45, UR50, 0x5 ;  /* 0x000000322d137291 */ /* 0x000fe2000f8e28ff */
[----:B------:R-:W-:-:S04]  /*1980*/  UMOV UR14, URZ ;  /* 0x000000ff000e7c82 */ /* 0x000fc80008000000 */
[----:B------:R2:W3:Y:S01]  /*1990*/  SYNCS.PHASECHK.TRANS64.TRYWAIT P0, [UR4+0x48], R0 ;  /* 0x00004800ff0075a7 */ /* 0x0004e20008001104 */
[----:B------:R-:W-:Y:S06]  /*19a0*/  BRA.U !UP0, `(.L_x_26) ;  /* 0x0000000108f07547 */ /* 0x000fec000b800000 */
[----:B------:R-:W-:Y:S01]  /*19b0*/  UMOV UR15, URZ ;  /* 0x000000ff000f7c82 */ /* 0x000fe20008000000 */
[----:B------:R-:W-:-:S05]  /*19c0*/  UMOV UR4, UR21 ;  /* 0x0000001500047c82 */ /* 0x000fca0008000000 */
.L_x_32:
[----:B------:R-:W-:Y:S01]  /*19d0*/  ULEA UR33, UR4, UR13, 0x3 ;  /* 0x0000000d04217291 */ /* 0x000fe2000f8e18ff */
[----:B---3--:R-:W-:Y:S01]  /*19e0*/  @!P3 MOV R2, 0x6000 ;  /* 0x000060000002b802 */ /* 0x008fe20000000f00 */
[----:B-1-3--:R-:W-:Y:S10]  /*19f0*/  @P0 BRA `(.L_x_27) ;  /* 0x00000000000c0947 */ /* 0x00aff40003800000 */
[----:B------:R-:W-:-:S04]  /*1a00*/  SHF.L.U32 R3, R12, 0x1f, RZ ;  /* 0x0000001f0c037819 */ /* 0x000fc800000006ff */
[----:B------:R-:W3:Y:S02]  /*1a10*/  SYNCS.PHASECHK.TRANS64.TRYWAIT P0, [UR33+0x48], R3 ;  /* 0x00004803ff0075a7 */ /* 0x000ee40008001121 */
[----:B---3--:R-:W-:Y:S05]  /*1a20*/  @!P0 BRA `(.L_x_28) ;  /* 0x00000050002c8947 */ /* 0x008fea0003800000 */
.L_x_27:
[----:B------:R3:W-:Y:S01]  /*1a30*/  @!P3 SYNCS.ARRIVE.TRANS64 RZ, [UR33], R2 ;  /* 0x00000002ffffb9a7 */ /* 0x0007e20008000021 */
[----:B------:R-:W-:-:S04]  /*1a40*/  ULOP3.LUT UR5, UR29, 0x2, URZ, 0xfc, !UPT ;  /* 0x000000021d057892 */ /* 0x000fc8000f8efcff */
[----:B------:R-:W-:-:S09]  /*1a50*/  UISETP.NE.AND UP0, UPT, UR5, 0x2, UPT ;  /* 0x000000020500788c */ /* 0x000fd2000bf05270 */
[----:B------:R-:W-:Y:S05]  /*1a60*/  BRA.U UP0, `(.L_x_29) ;  /* 0x0000000100047547 */ /* 0x000fea000b800000 */
[----:B-1----:R-:W-:Y:S05]  /*1a70*/  BPT.TRAP 0x1 ;  /* 0x000000040000795c */ /* 0x002fea0000300000 */
.L_x_29:
[----:B------:R-:W-:Y:S04]  /*1a80*/  BSSY.RECONVERGENT B0, `(.L_x_30) ;  /* 0x0000003000007945 */ /* 0x000fe80003800200 */
[----:B------:R-:W-:Y:S05]  /*1a90*/  @P2 BRA `(.L_x_31) ;  /* 0x0000000000042947 */ /* 0x000fea0003800000 */
[----:B-1----:R-:W-:Y:S05]  /*1aa0*/  BPT.TRAP 0x1 ;  /* 0x000000040000795c */ /* 0x002fea0000300000 */
.L_x_31:
[----:B-1----:R-:W-:Y:S05]  /*1ab0*/  BSYNC.RECONVERGENT B0 ;  /* 0x0000000000007941 */ /* 0x002fea0003800200 */
.L_x_30:
[----:B------:R-:W-:Y:S02]  /*1ac0*/  UIADD3 UR5, UPT, UPT, UR4, 0x1, URZ ;  /* 0x0000000104057890 */ /* 0x000fe4000fffe0ff */
[----:B------:R-:W-:Y:S02]  /*1ad0*/  ULEA UR24, UR4, UR13, 0xe ;  /* 0x0000000d04187291 */ /* 0x000fe4000f8e70ff */
[----:B------:R-:W-:Y:S02]  /*1ae0*/  UISETP.NE.AND UP0, UPT, UR5, 0x9, UPT ;  /* 0x000000090500788c */ /* 0x000fe4000bf05270 */
[----:B------:R-:W-:Y:S02]  /*1af0*/  ULEA UR8, UR4, UR23, 0xd ;  /* 0x0000001704087291 */ /* 0x000fe4000f8e68ff */
[----:B------:R-:W-:Y:S02]  /*1b00*/  USEL UR6, URZ, 0x1, UP0 ;  /* 0x00000001ff067887 */ /* 0x000fe40008000000 */
[----:B------:R-:W-:-:S02]  /*1b10*/  USEL UR21, UR5, URZ, UP0 ;  /* 0x000000ff05157287 */ /* 0x000fc40008000000 */
[----:B------:R-:W-:Y:S02]  /*1b20*/  UIADD3 UR4, UP0, UPT, UR38, 0x180, URZ ;  /* 0x0000018026047890 */ /* 0x000fe4000ff1e0ff */
[----:B------:R-:W-:Y:S01]  /*1b30*/  ULEA UR5, UR21, UR13, 0x3 ;  /* 0x0000000d15057291 */ /* 0x000fe2000f8e18ff */
[----:B------:R-:W-:Y:S01]  /*1b40*/  LOP3.LUT R12, R12, UR6, RZ, 0x3c, !PT ;  /* 0x000000060c0c7c12 */ /* 0x000fe2000f8e3cff */
[----:B------:R-:W-:Y:S02]  /*1b50*/  USHF.L.U32 UR34, UR15, 0x8, URZ ;  /* 0x000000080f227899 */ /* 0x000fe400080006ff */
[----:B------:R-:W-:Y:S01]  /*1b60*/  UIADD3 UR15, UPT, UPT, UR15, 0x1, URZ ;  /* 0x000000010f0f7890 */ /* 0x000fe2000fffe0ff */
[----:B--2---:R-:W-:Y:S01]  /*1b70*/  SHF.L.U32 R0, R12, 0x1f, RZ ;  /* 0x0000001f0c007819 */ /* 0x004fe200000006ff */
[----:B------:R-:W-:Y:S02]  /*1b80*/  UIADD3 UR6, UP1, UPT, UR38, 0x80, URZ ;  /* 0x0000008026067890 */ /* 0x000fe4000ff3e0ff */
[----:B------:R-:W-:Y:S01]  /*1b90*/  UIADD3 UR8, UPT, UPT, UR13, UR8, URZ ;  /* 0x000000080d087290 */ /* 0x000fe2000fffe0ff */
[----:B------:R4:W1:Y:S01]  /*1ba0*/  SYNCS.PHASECHK.TRANS64.TRYWAIT P0, [UR5+0x48], R0 ;  /* 0x00004800ff0075a7 */ /* 0x0008620008001105 */
[----:B------:R-:W-:-:S02]  /*1bb0*/  UIADD3.X UR5, UPT, UPT, URZ, UR39, URZ, UP0, !UPT ;  /* 0x00000027ff057290 */ /* 0x000fc400087fe4ff */
[----:B------:R-:W-:Y:S02]  /*1bc0*/  UISETP.NE.AND UP0, UPT, UR15, UR22, UPT ;  /* 0x000000160f00728c */ /* 0x000fe4000bf05270 */
[----:B------:R-:W-:Y:S02]  /*1bd0*/  UIADD3.X UR7, UPT, UPT, URZ, UR39, URZ, UP1, !UPT ;  /* 0x00000027ff077290 */ /* 0x000fe40008ffe4ff */
[----:B------:R-:W-:Y:S02]  /*1be0*/  UIADD3 UR32, UPT, UPT, UR24, 0x1300, URZ ;  /* 0x0000130018207890 */ /* 0x000fe4000fffe0ff */
[----:B------:R-:W-:Y:S02]  /*1bf0*/  UIADD3 UR26, UPT, UPT, UR34, 0x80, URZ ;  /* 0x00000080221a7890 */ /* 0x000fe4000fffe0ff */
[----:B------:R-:W-:Y:S02]  /*1c00*/  UIADD3 UR24, UPT, UPT, UR24, 0x3300, URZ ;  /* 0x0000330018187890 */ /* 0x000fe4000fffe0ff */
[----:B------:R-:W-:-:S02]  /*1c10*/  UIADD3 UR16, UPT, UPT, UR8, 0x25300, URZ ;  /* 0x0002530008107890 */ /* 0x000fc4000fffe0ff */
[----:B------:R-:W-:Y:S01]  /*1c20*/  UIADD3 UR8, UPT, UPT, UR8, 0x26300, URZ ;  /* 0x0002630008087890 */ /* 0x000fe2000fffe0ff */
[----:B------:R-:W-:Y:S01]  /*1c30*/  UMOV UR30, 0x0 ;  /* 0x00000000001e7882 */ /* 0x000fe20000000000 */
[----:B------:R-:W-:Y:S01]  /*1c40*/  UMOV UR31, 0x10000000 ;  /* 0x10000000001f7882 */ /* 0x000fe20000000000 */
[----:B------:R-:W-:Y:S01]  /*1c50*/  UMOV UR25, UR33 ;  /* 0x0000002100197c82 */ /* 0x000fe20008000000 */
[----:B------:R-:W-:Y:S01]  /*1c60*/  UMOV UR27, UR35 ;  /* 0x00000023001b7c82 */ /* 0x000fe20008000000 */
[----:B------:R-:W-:Y:S01]  /*1c70*/  UMOV UR28, UR36 ;  /* 0x00000024001c7c82 */ /* 0x000fe20008000000 */
[----:B------:R-:W-:Y:S01]  /*1c80*/  UMOV UR14, 0x30000 ;  /* 0x00030000000e7882 */ /* 0x000fe20000000000 */
[----:B------:R-:W-:Y:S01]  /*1c90*/  UMOV UR17, UR33 ;  /* 0x0000002100117c82 */ /* 0x000fe20008000000 */
[----:B------:R-:W-:Y:S01]  /*1ca0*/  UMOV UR20, UR36 ;  /* 0x0000002400147c82 */ /* 0x000fe20008000000 */
[----:B------:R-:W-:Y:S01]  /*1cb0*/  UMOV UR18, UR34 ;  /* 0x0000002200127c82 */ /* 0x000fe20008000000 */
[----:B------:R-:W-:Y:S01]  /*1cc0*/  UTMALDG.3D [UR32], [UR6], desc[UR30] ;  /* 0x00001e20060075b4 */ /* 0x000fe20008011000 */
[----:B------:R-:W-:Y:S01]  /*1cd0*/  UMOV UR11, UR19 ;  /* 0x00000013000b7c82 */ /* 0x000fe20008000000 */
[----:B------:R-:W-:Y:S01]  /*1ce0*/  UMOV UR12, UR36 ;  /* 0x00000024000c7c82 */ /* 0x000fe20008000000 */
[----:B------:R-:W-:Y:S01]  /*1cf0*/  UMOV UR9, UR33 ;  /* 0x0000002100097c82 */ /* 0x000fe20008000000 */
[----:B------:R-:W-:Y:S01]  /*1d00*/  UMOV UR10, UR26 ;  /* 0x0000001a000a7c82 */ /* 0x000fe20008000000 */
[----:B------:R-:W-:Y:S01]  /*1d10*/  UTMALDG.3D [UR24], [UR6], desc[UR30] ;  /* 0x00001e18060075b4 */ /* 0x000fe20008011000 */
[----:B------:R-:W-:Y:S01]  /*1d20*/  UTMALDG.3D.MULTICAST [UR16], [UR4], UR14, desc[UR30] ;  /* 0x00001e10040073b4 */ /* 0x000fe2000801180e */
[----:B------:R2:W-:Y:S02]  /*1d30*/  UTMALDG.3D.MULTICAST [UR8], [UR4], UR14, desc[UR30] ;  /* 0x00001e08040073b4 */ /* 0x0005e4000801180e */
[----:B--2---:R-:W-:Y:S01]  /*1d40*/  UMOV UR14, UR22 ;  /* 0x00000016000e7c82 */ /* 0x004fe20008000000 */
[----:B------:R-:W-:Y:S01]  /*1d50*/  UMOV UR4, UR21 ;  /* 0x0000001500047c82 */ /* 0x000fe20008000000 */
[----:B----4-:R-:W-:Y:S05]  /*1d60*/  BRA.U UP0, `(.L_x_32) ;  /* 0xfffffffd00187547 */ /* 0x010fea000b83ffff */
.L_x_26:
[----:B------:R-:W-:Y:S01]  /*1d70*/  ULEA UR4, UR21, UR13, 0x3 ;  /* 0x0000000d15047291 */ /* 0x000fe2000f8e18ff */
[----:B--2---:R-:W-:Y:S01]  /*1d80*/  SHF.L.U32 R0, R12, 0x1f, RZ ;  /* 0x0000001f0c007819 */ /* 0x004fe200000006ff */
[----:B------:R-:W-:Y:S01]  /*1d90*/  @!P1 SYNCS.ARRIVE.TRANS64.A1T0 RZ, [UR13+0xa8], RZ ;  /* 0x0000a8ffffff99a7 */ /* 0x000fe2000810000d */
[----:B------:R-:W-:-:S06]  /*1da0*/  UISETP.GT.AND UP0, UPT, UR48, UR47, UPT ;  /* 0x0000002f3000728c */ /* 0x000fcc000bf04270 */
[----:B-1-3--:R1:W2:Y:S03]  /*1db0*/  SYNCS.PHASECHK.TRANS64.TRYWAIT P0, [UR4+0x48], R0 ;  /* 0x00004800ff0075a7 */ /* 0x00a2a60008001104 */
[----:B------:R-:W-:Y:S05]  /*1dc0*/  BRA.U !UP0, `(.L_x_33) ;  /* 0x0000000108ec7547 */ /* 0x000fea000b800000 */
[----:B------:R-:W-:Y:S01]  /*1dd0*/  UIADD3 UR15, UPT, UPT, UR49, UR14, URZ ;  /* 0x0000000e310f7290 */ /* 0x000fe2000fffe0ff */
[----:B------:R-:W-:-:S11]  /*1de0*/  UMOV UR4, UR21 ;  /* 0x0000001500047c82 */ /* 0x000fd60008000000 */
.L_x_39:
[----:B------:R-:W-:Y:S01]  /*1df0*/  ULEA UR33, UR4, UR13, 0x3 ;  /* 0x0000000d04217291 */ /* 0x000fe2000f8e18ff */
[----:B--2---:R-:W-:Y:S01]  /*1e00*/  @!P3 MOV R2, 0x6000 ;  /* 0x000060000002b802 */ /* 0x004fe20000000f00 */
[----:B--2-4-:R-:W-:Y:S10]  /*1e10*/  @P0 BRA `(.L_x_34) ;  /* 0x00000000000c0947 */ /* 0x014ff40003800000 */
[----:B------:R-:W-:-:S04]  /*1e20*/  SHF.L.U32 R3, R12, 0x1f, RZ ;  /* 0x0000001f0c037819 */ /* 0x000fc800000006ff */
[----:B------:R-:W2:Y:S02]  /*1e30*/  SYNCS.PHASECHK.TRANS64.TRYWAIT P0, [UR33+0x48], R3 ;  /* 0x00004803ff0075a7 */ /* 0x000ea40008001121 */
[----:B--2---:R-:W-:Y:S05]  /*1e40*/  @!P0 BRA `(.L_x_35) ;  /* 0x0000004c003c8947 */ /* 0x004fea0003800000 */
.L_x_34:
[----:B------:R2:W-:Y:S01]  /*1e50*/  @!P3 SYNCS.ARRIVE.TRANS64 RZ, [UR33], R2 ;  /* 0x00000002ffffb9a7 */ /* 0x0005e20008000021 */
[----:B------:R-:W-:-:S04]  /*1e60*/  ULOP3.LUT UR5, UR29, 0x2, URZ, 0xfc, !UPT ;  /* 0x000000021d057892 */ /* 0x000fc8000f8efcff */
[----:B------:R-:W-:-:S09]  /*1e70*/  UISETP.NE.AND UP0, UPT, UR5, 0x2, UPT ;  /* 0x000000020500788c */ /* 0x000fd2000bf05270 */
[----:B------:R-:W-:Y:S05]  /*1e80*/  BRA.U UP0, `(.L_x_36) ;  /* 0x0000000100047547 */ /* 0x000fea000b800000 */
[----:B------:R-:W-:Y:S05]  /*1e90*/  BPT.TRAP 0x1 ;  /* 0x000000040000795c */ /* 0x000fea0000300000 */
.L_x_36:
[----:B------:R-:W-:Y:S04]  /*1ea0*/  BSSY.RECONVERGENT B0, `(.L_x_37) ;  /* 0x0000003000007945 */ /* 0x000fe80003800200 */
[----:B------:R-:W-:Y:S05]  /*1eb0*/  @P2 BRA `(.L_x_38) ;  /* 0x0000000000042947 */ /* 0x000fea0003800000 */
[----:B------:R-:W-:Y:S05]  /*1ec0*/  BPT.TRAP 0x1 ;  /* 0x000000040000795c */ /* 0x000fea0000300000 */
.L_x_38:
[----:B------:R-:W-:Y:S05]  /*1ed0*/  BSYNC.RECONVERGENT B0 ;  /* 0x0000000000007941 */ /* 0x000fea0003800200 */
.L_x_37:
        /* <DEDUP_REMOVED lines=11> */
[----:B-1----:R-:W-:Y:S01]  /*1f90*/  SHF.L.U32 R0, R12, 0x1f, RZ ;  /* 0x0000001f0c007819 */ /* 0x002fe200000006ff */
[----:B------:R-:W-:Y:S02]  /*1fa0*/  UIADD3 UR6, UP1, UPT, UR38, 0x80, URZ ;  /* 0x0000008026067890 */ /* 0x000fe4000ff3e0ff */
[----:B------:R-:W-:Y:S01]  /*1fb0*/  UIADD3 UR8, UPT, UPT, UR13, UR8, URZ ;  /* 0x000000080d087290 */ /* 0x000fe2000fffe0ff */
[----:B------:R3:W4:Y:S01]  /*1fc0*/  SYNCS.PHASECHK.TRANS64.TRYWAIT P0, [UR5+0x48], R0 ;  /* 0x00004800ff0075a7 */ /* 0x0007220008001105 */
        /* <DEDUP_REMOVED lines=16> */
[----:B------:R-:W-:Y:S01]  /*20d0*/  UTMALDG.3D [UR32], [UR6], desc[UR30] ;  /* 0x00001e20060075b4 */ /* 0x000fe20008011000 */
[----:B------:R-:W-:Y:S01]  /*20e0*/  UMOV UR18, UR34 ;  /* 0x0000002200127c82 */ /* 0x000fe20008000000 */
[----:B------:R-:W-:Y:S01]  /*20f0*/  UMOV UR11, UR19 ;  /* 0x00000013000b7c82 */ /* 0x000fe20008000000 */
[----:B------:R-:W-:Y:S01]  /*2100*/  UMOV UR12, UR36 ;  /* 0x00000024000c7c82 */ /* 0x000fe20008000000 */
[----:B------:R-:W-:Y:S01]  /*2110*/  UMOV UR9, UR33 ;  /* 0x0000002100097c82 */ /* 0x000fe20008000000 */
[----:B------:R-:W-:Y:S01]  /*2120*/  UMOV UR10, UR26 ;  /* 0x0000001a000a7c82 */ /* 0x000fe20008000000 */
[----:B------:R-:W-:Y:S01]  /*2130*/  UTMALDG.3D [UR24], [UR6], desc[UR30] ;  /* 0x00001e18060075b4 */ /* 0x000fe20008011000 */
[----:B------:R-:W-:Y:S01]  /*2140*/  UTMALDG.3D.MULTICAST [UR16], [UR4], UR37, desc[UR30] ;  /* 0x00001e10040073b4 */ /* 0x000fe20008011825 */
[----:B------:R1:W-:Y:S02]  /*2150*/  UTMALDG.3D.MULTICAST [UR8], [UR4], UR37, desc[UR30] ;  /* 0x00001e08040073b4 */ /* 0x0003e40008011825 */
[----:B-1----:R-:W-:Y:S01]  /*2160*/  UMOV UR4, UR21 ;  /* 0x0000001500047c82 */ /* 0x002fe20008000000 */
[----:B---3--:R-:W-:Y:S05]  /*2170*/  BRA.U UP0, `(.L_x_39) ;  /* 0xfffffffd001c7547 */ /* 0x008fea000b83ffff */
.L_x_33:
[C---:B------:R-:W-:Y:S01]  /*2180*/  LEA R3, R11.reuse, UR13, 0x3 ;  /* 0x0000000d0b037c11 */ /* 0x040fe2000f8e18ff */
[----:B------:R-:W-:Y:S01]  /*2190*/  NOP ;  /* 0x0000000000007918 */ /* 0x000fe20000000000 */
[----:B-1----:R-:W-:Y:S02]  /*21a0*/  SHF.L.U32 R0, R10, 0x1f, RZ ;  /* 0x0000001f0a007819 */ /* 0x002fe400000006ff */
[----:B------:R-:W-:Y:S02]  /*21b0*/  LEA R5, R11, UR13, 0x4 ;  /* 0x0000000d0b057c11 */ /* 0x000fe4000f8e20ff */
[----:B--2-4-:R-:W1:Y:S02]  /*21c0*/  SYNCS.PHASECHK.TRANS64.TRYWAIT P0, [R3+URZ+0xb0], R0 ;  /* 0x0000b000030075a7 */ /* 0x014e6400080011ff */
[----:B-1----:R-:W-:Y:S05]  /*21d0*/  @!P0 BRA `(.L_x_40) ;  /* 0x0000004800708947 */ /* 0x002fea0003800000 */
.L_x_111:
[----:B------:R-:W2:Y:S01]  /*21e0*/  LDS.128 R4, [R5+0x140] ;  /* 0x0001400005047984 */ /* 0x000ea20000000c00 */
[----:B------:R-:W-:Y:S01]  /*21f0*/  UISETP.GE.AND UP0, UPT, UR42, 0x1, UPT ;  /* 0x000000012a00788c */ /* 0x000fe2000bf06270 */
[----:B------:R-:W-:Y:S01]  /*2200*/  @!PT LDS RZ, [RZ] ;  /* 0x00000000fffff984 */ /* 0x000fe20000000800 */
[----:B------:R-:W-:Y:S01]  /*2210*/  @!PT LDS RZ, [RZ] ;  /* 0x00000000fffff984 */ /* 0x000fe20000000800 */
[----:B------:R-:W-:Y:S01]  /*2220*/  @!PT LDS RZ, [RZ] ;  /* 0x00000000fffff984 */ /* 0x000fe20000000800 */
[----:B------:R-:W-:Y:S01]  /*2230*/  @!PT LDS RZ, [RZ] ;  /* 0x00000000fffff984 */ /* 0x000fe20000000800 */
[----:B------:R3:W-:Y:S06]  /*2240*/  MEMBAR.ALL.CTA ;  /* 0x0000000000007992 */ /* 0x0007ec0000008000 */
[----:B---3--:R-:W3:Y:S01]  /*2250*/  FENCE.VIEW.ASYNC.S ;  /* 0x00000000000073c6 */ /* 0x008ee20000000000 */
[----:B--2---:R-:W-:-:S13]  /*2260*/  LOP3.LUT P0, RZ, R6, 0x1, RZ, 0xc0, !PT ;  /* 0x0000000106ff7812 */ /* 0x004fda000780c0ff */
[----:B---3--:R-:W-:Y:S01]  /*2270*/  VOTEU.ANY UP1, P0 ;  /* 0x0000000000ff7886 */ /* 0x008fe20000020100 */
[----:B------:R-:W-:-:S13]  /*2280*/  PLOP3.LUT P0, PT, PT, PT, UP1, 0x80, 0x8 ;  /* 0x000000000008781c */ /* 0x000fda0003f0f018 */
[----:B-1----:R-:W-:Y:S02]  /*2290*/  @P0 LOP3.LUT R0, R5, 0xffff, RZ, 0xc0, !PT ;  /* 0x0000ffff05000812 */ /* 0x002fe400078ec0ff */
[----:B------:R-:W-:Y:S02]  /*22a0*/  @P0 MOV R2, R4 ;  /* 0x0000000400020202 */ /* 0x000fe40000000f00 */
[----:B------:R-:W-:Y:S01]  /*22b0*/  @P0 R2UR UR5, R0 ;  /* 0x00000000000502ca */ /* 0x000fe200000e0000 */
[----:B------:R-:W-:Y:S01]  /*22c0*/  VIADD R0, R3, 0xc0 ;  /* 0x000000c003007836 */ /* 0x000fe20000000000 */
[----:B------:R-:W-:Y:S02]  /*22d0*/  @P0 SHF.R.U32.HI R4, RZ, 0x10, R5 ;  /* 0x00000010ff040819 */ /* 0x000fe40000011605 */
[----:B------:R-:W-:Y:S02]  /*22e0*/  @P0 R2UR UR6, R2 ;  /* 0x00000000020602ca */ /* 0x000fe400000e0000 */
[----:B------:R-:W-:-:S02]  /*22f0*/  PRMT R0, RZ, 0x654, R0 ;  /* 0x00000654ff007816 */ /* 0x000fc40000000000 */
[----:B------:R-:W-:Y:S02]  /*2300*/  @P0 R2UR UR4, R4 ;  /* 0x00000000040402ca */ /* 0x000fe400000e0000 */
[----:B------:R1:W-:Y:S03]  /*2310*/  SYNCS.ARRIVE.TRANS64.RED.A1T0 RZ, [R0+URZ], RZ ;  /* 0x000000ff00ff79a7 */ /* 0x0003e600081004ff */
[----:B------:R-:W-:-:S04]  /*2320*/  @UP1 UMOV UR40, UR5 ;  /* 0x0000000500281c82 */ /* 0x000fc80008000000 */
[----:B------:R-:W-:-:S04]  /*2330*/  @UP1 UMOV UR41, UR6 ;  /* 0x0000000600291c82 */ /* 0x000fc80008000000 */
[----:B------:R-:W-:Y:S01]  /*2340*/  @UP1 UMOV UR36, UR4 ;  /* 0x0000000400241c82 */ /* 0x000fe20008000000 */
[----:B------:R-:W-:Y:S05]  /*2350*/  BRA.U !UP0, `(.L_x_41) ;  /* 0x0000000108d47547 */ /* 0x000fea000b800000 */
[----:B------:R-:W2:Y:S01]  /*2360*/  LDCU.128 UR16, c[0x0][0xb10] ;  /* 0x00016200ff1077ac */ /* 0x000ea20008000c00 */
[----:B------:R-:W3:Y:S01]  /*2370*/  LDCU UR12, c[0x0][0xb20] ;  /* 0x00016400ff0c77ac */ /* 0x000ee20008000800 */
[----:B------:R-:W4:Y:S01]  /*2380*/  LDCU UR20, c[0x0][0xb0c] ;  /* 0x00016180ff1477ac */ /* 0x000f220008000800 */
[----:B------:R-:W1:Y:S01]  /*2390*/  LDCU.64 UR8, c[0x0][0xb28] ;  /* 0x00016500ff0877ac */ /* 0x000e620008000a00 */
[----:B------:R-:W-:Y:S02]  /*23a0*/  UISETP.NE.AND UP3, UPT, UR42, 0x1, UPT ;  /* 0x000000012a00788c */ /* 0x000fe4000bf65270 */
[----:B--2---:R-:W-:Y:S02]  /*23b0*/  UIMAD.WIDE.U32 UR6, UR43, UR19, URZ ;  /* 0x000000132b0672a5 */ /* 0x004fe4000f8e00ff */
[----:B------:R-:W-:Y:S02]  /*23c0*/  UIMAD.WIDE.U32 UR4, UR44, UR16, URZ ;  /* 0x000000102c0472a5 */ /* 0x000fe4000f8e00ff */
[----:B------:R-:W-:-:S02]  /*23d0*/  UISETP.NE.AND UP0, UPT, UR18, 0x1, UPT ;  /* 0x000000011200788c */ /* 0x000fc4000bf05270 */
[----:B------:R-:W-:Y:S01]  /*23e0*/  UIMAD.WIDE.U32 UR24, UR40, UR19, URZ ;  /* 0x00000013281872a5 */ /* 0x000fe2000f8e00ff */
[----:B------:R-:W-:Y:S02]  /*23f0*/  UMOV UR6, UR7 ;  /* 0x0000000700067c82 */ /* 0x000fe40008000000 */
[----:B------:R-:W-:Y:S01]  /*2400*/  UMOV UR4, UR5 ;  /* 0x0000000500047c82 */ /* 0x000fe20008000000 */
[----:B---3--:R-:W-:Y:S02]  /*2410*/  USHF.R.U32.HI UR6, URZ, UR12, UR6 ;  /* 0x0000000cff067299 */ /* 0x008fe40008011606 */
[----:B----4-:R-:W-:Y:S02]  /*2420*/  UISETP.NE.AND UP2, UPT, UR20, 0x1, UPT ;  /* 0x000000011400788c */ /* 0x010fe4000bf45270 */
[----:B------:R-:W-:Y:S02]  /*2430*/  USHF.R.U32.HI UR4, URZ, UR17, UR4 ;  /* 0x00000011ff047299 */ /* 0x000fe40008011604 */
[----:B------:R-:W-:-:S02]  /*2440*/  USEL UR5, UR43, UR6, !UP0 ;  /* 0x000000062b057287 */ /* 0x000fc4000c000000 */
[----:B------:R-:W-:Y:S02]  /*2450*/  USEL UR6, UR44, UR4, !UP2 ;  /* 0x000000042c067287 */ /* 0x000fe4000d000000 */
[----:B-1----:R-:W-:Y:S01]  /*2460*/  UIMAD.WIDE.U32 UR10, UR5, UR8, URZ ;  /* 0x00000008050a72a5 */ /* 0x002fe2000f8e00ff */
[----:B------:R-:W-:Y:S01]  /*2470*/  UMOV UR4, UR25 ;  /* 0x0000001900047c82 */ /* 0x000fe20008000000 */
[----:B------:R-:W-:Y:S02]  /*2480*/  UIMAD.WIDE.U32 UR14, UR41, UR16, URZ ;  /* 0x00000010290e72a5 */ /* 0x000fe4000f8e00ff */
[----:B------:R-:W-:-:S03]  /*2490*/  UIMAD.WIDE.U32 UR24, UR6, UR8, URZ ;  /* 0x00000008061872a5 */ /* 0x000fc6000f8e00ff */
[----:B------:R-:W-:Y:S01]  /*24a0*/  UMOV UR10, UR11 ;  /* 0x0000000b000a7c82 */ /* 0x000fe20008000000 */
[----:B------:R-:W-:Y:S02]  /*24b0*/  USHF.R.U32.HI UR4, URZ, UR12, UR4 ;  /* 0x0000000cff047299 */ /* 0x000fe40008011604 */
[----:B------:R-:W-:Y:S01]  /*24c0*/  @UP3 USHF.R.U32.HI UR5, URZ, UR9, UR10 ;  /* 0x00000009ff053299 */ /* 0x000fe2000801160a */
[----:B------:R-:W-:Y:S01]  /*24d0*/  UMOV UR14, UR15 ;  /* 0x0000000f000e7c82 */ /* 0x000fe20008000000 */
[----:B------:R-:W-:Y:S01]  /*24e0*/  UMOV UR24, UR25 ;  /* 0x0000001900187c82 */ /* 0x000fe20008000000 */
[----:B------:R-:W-:Y:S02]  /*24f0*/  USHF.R.U32.HI UR17, URZ, UR17, UR14 ;  /* 0x00000011ff117299 */ /* 0x000fe4000801160e */
[----:B------:R-:W-:Y:S02]  /*2500*/  USEL UR4, UR40, UR4, !UP0 ;  /* 0x0000000428047287 */ /* 0x000fe4000c000000 */
[----:B------:R-:W-:-:S02]  /*2510*/  @UP3 USHF.R.U32.HI UR6, URZ, UR9, UR24 ;  /* 0x00000009ff063299 */ /* 0x000fc40008011618 */
[----:B------:R-:W-:Y:S02]  /*2520*/  UIMAD UR7, UR42, UR5, URZ ;  /* 0x000000052a0772a4 */ /* 0x000fe4000f8e02ff */
[----:B------:R-:W-:Y:S02]  /*2530*/  USEL UR5, UR41, UR17, !UP2 ;  /* 0x0000001129057287 */ /* 0x000fe4000d000000 */
[----:B------:R-:W-:Y:S02]  /*2540*/  UIMAD UR10, UR42, UR6, URZ ;  /* 0x000000062a0a72a4 */ /* 0x000fe4000f8e02ff */
[----:B------:R-:W-:Y:S02]  /*2550*/  UISETP.GE.AND UP0, UPT, UR4, UR7, UPT ;  /* 0x000000070400728c */ /* 0x000fe4000bf06270 */
[----:B------:R-:W-:Y:S02]  /*2560*/  UIMAD.WIDE.U32 UR14, UR4, UR8, URZ ;  /* 0x00000008040e72a5 */ /* 0x000fe4000f8e00ff */
[----:B------:R-:W-:-:S02]  /*2570*/  UISETP.GE.OR UP0, UPT, UR5, UR10, UP0 ;  /* 0x0000000a0500728c */ /* 0x000fc40008706670 */
[----:B------:R-:W-:Y:S02]  /*2580*/  UIMAD.WIDE.U32 UR10, UR5, UR8, URZ ;  /* 0x00000008050a72a5 */ /* 0x000fe4000f8e00ff */
[----:B------:R-:W-:Y:S01]  /*2590*/  UIADD3 UR12, UPT, UPT, -UR4, URZ, URZ ;  /* 0x000000ff040c7290 */ /* 0x000fe2000fffe1ff */
[----:B------:R-:W-:Y:S01]  /*25a0*/  UMOV UR8, UR15 ;  /* 0x0000000f00087c82 */ /* 0x000fe20008000000 */
[----:B------:R-:W-:Y:S02]  /*25b0*/  UIADD3 UR10, UPT, UPT, -UR5, URZ, URZ ;  /* 0x000000ff050a7290 */ /* 0x000fe4000fffe1ff */
[----:B------:R-:W-:-:S03]  /*25c0*/  USHF.R.U32.HI UR8, URZ, UR9, UR8 ;  /* 0x00000009ff087299 */ /* 0x000fc60008011608 */
[----:B------:R-:W-:Y:S01]  /*25d0*/  @!UP0 UMOV UR7, UR11 ;  /* 0x0000000b00078c82 */ /* 0x000fe20008000000 */
[----:B------:R-:W-:Y:S02]  /*25e0*/  UIMAD UR12, UR18, UR12, UR40 ;  /* 0x0000000c120c72a4 */ /* 0x000fe4000f8e0228 */
[----:B------:R-:W-:Y:S02]  /*25f0*/  USEL UR8, UR4, UR8, !UP3 ;  /* 0x0000000804087287 */ /* 0x000fe4000d800000 */
[----:B------:R-:W-:Y:S02]  /*2600*/  @!UP0 USHF.R.U32.HI UR7, URZ, UR9, UR7 ;  /* 0x00000009ff078299 */ /* 0x000fe40008011607 */
[----:B------:R-:W-:Y:S02]  /*2610*/  UIADD3 UR9, UPT, UPT, -UR8, URZ, URZ ;  /* 0x000000ff08097290 */ /* 0x000fe4000fffe1ff */
[----:B------:R-:W-:Y:S02]  /*2620*/  @!UP0 USEL UR7, UR5, UR7, !UP3 ;  /* 0x0000000705078287 */ /* 0x000fe4000d800000 */
[----:B------:R-:W-:-:S02]  /*2630*/  UIMAD UR9, UR42, UR9, UR4 ;  /* 0x000000092a0972a4 */ /* 0x000fc4000f8e0204 */
[----:B------:R-:W-:Y:S02]  /*2640*/  @!UP0 UIADD3 UR8, UPT, UPT, UR8, -UR7, URZ ;  /* 0x8000000708088290 */ /* 0x000fe4000fffe0ff */
[----:B------:R-:W-:Y:S02]  /*2650*/  @!UP0 UIMAD UR7, UR9, UR6, UR7 ;  /* 0x00000006090782a4 */ /* 0x000fe4000f8e0207 */
[----:B------:R-:W-:Y:S02]  /*2660*/  @!UP0 UIMAD UR4, UR42, UR8, UR5 ;  /* 0x000000082a0482a4 */ /* 0x000fe4000f8e0205 */
[----:B------:R-:W-:Y:S02]  /*2670*/  UIMAD UR6, UR20, UR10, UR41 ;  /* 0x0000000a140672a4 */ /* 0x000fe4000f8e0229 */
[----:B------:R-:W-:Y:S01]  /*2680*/  UIMAD UR40, UR4, UR18, UR12 ;  /* 0x00000012042872a4 */ /* 0x000fe2000f8e020c */
[----:B------:R-:W-:Y:S02]  /*2690*/  @!UP0 UMOV UR5, UR7 ;  /* 0x0000000700058c82 */ /* 0x000fe40008000000 */
[----:B------:R-:W-:-:S12]  /*26a0*/  UIMAD UR41, UR5, UR20, UR6 ;  /* 0x00000014052972a4 */ /* 0x000fd8000f8e0206 */
.L_x_41:
[----:B------:R-:W2:Y:S02]  /*26b0*/  LDCU UR4, c[0x0][0xb30] ;  /* 0x00016600ff0477ac */ /* 0x000ea40008000800 */
[----:B--2---:R-:W-:-:S09]  /*26c0*/  UISETP.NE.AND UP0, UPT, UR4, 0x1, UPT ;  /* 0x000000010400788c */ /* 0x004fd2000bf05270 */
[----:B------:R-:W-:Y:S05]  /*26d0*/  BRA.U UP0, `(.L_x_42) ;  /* 0x0000000100447547 */ /* 0x000fea000b800000 */
[----:B------:R-:W2:Y:S01]  /*26e0*/  LDCU.128 UR8, c[0x0][0xb10] ;  /* 0x00016200ff0877ac */ /* 0x000ea20008000c00 */
[----:B------:R-:W3:Y:S01]  /*26f0*/  LDCU UR12, c[0x0][0xb0c] ;  /* 0x00016180ff0c77ac */ /* 0x000ee20008000800 */
[----:B------:R-:W4:Y:S01]  /*2700*/  LDCU UR14, c[0x0][0xb20] ;  /* 0x00016400ff0e77ac */ /* 0x000f220008000800 */
[----:B--2---:R-:W-:Y:S02]  /*2710*/  UIMAD.WIDE.U32 UR6, UR41, UR8, URZ ;  /* 0x00000008290672a5 */ /* 0x004fe4000f8e00ff */
[----:B------:R-:W-:Y:S02]  /*2720*/  UIMAD.WIDE.U32 UR4, UR40, UR11, URZ ;  /* 0x0000000b280472a5 */ /* 0x000fe4000f8e00ff */
[----:B---3--:R-:W-:Y:S02]  /*2730*/  UISETP.NE.AND UP2, UPT, UR12, 0x1, UPT ;  /* 0x000000010c00788c */ /* 0x008fe4000bf45270 */
[----:B------:R-:W-:Y:S01]  /*2740*/  UISETP.NE.AND UP0, UPT, UR10, 0x1, UPT ;  /* 0x000000010a00788c */ /* 0x000fe2000bf05270 */
[----:B------:R-:W-:-:S02]  /*2750*/  UMOV UR6, UR7 ;  /* 0x0000000700067c82 */ /* 0x000fc40008000000 */
[----:B------:R-:W-:Y:S01]  /*2760*/  UMOV UR4, UR5 ;  /* 0x0000000500047c82 */ /* 0x000fe20008000000 */
[----:B------:R-:W-:Y:S02]  /*2770*/  USHF.R.U32.HI UR9, URZ, UR9, UR6 ;  /* 0x00000009ff097299 */ /* 0x000fe40008011606 */
[----:B----4-:R-:W-:Y:S02]  /*2780*/  USHF.R.U32.HI UR4, URZ, UR14, UR4 ;  /* 0x0000000eff047299 */ /* 0x010fe40008011604 */
[----:B------:R-:W-:Y:S02]  /*2790*/  USEL UR5, UR41, UR9, !UP2 ;  /* 0x0000000929057287 */ /* 0x000fe4000d000000 */
[----:B------:R-:W-:-:S04]  /*27a0*/  USEL UR4, UR40, UR4, !UP0 ;  /* 0x0000000428047287 */ /* 0x000fc8000c000000 */
[----:B------:R-:W-:Y:S02]  /*27b0*/  UIADD3 UR6, UPT, UPT, UR5, -UR4, URZ ;  /* 0x8000000405067290 */ /* 0x000fe4000fffe0ff */
[----:B------:R-:W-:Y:S02]  /*27c0*/  UIADD3 UR4, UPT, UPT, -UR5, UR4, URZ ;  /* 0x0000000405047290 */ /* 0x000fe4000fffe1ff */
[----:B------:R-:W-:Y:S02]  /*27d0*/  UIMAD UR40, UR6, UR10, UR40 ;  /* 0x0000000a062872a4 */ /* 0x000fe4000f8e0228 */
[----:B------:R-:W-:-:S12]  /*27e0*/  UIMAD UR41, UR4, UR12, UR41 ;  /* 0x0000000c042972a4 */ /* 0x000fd8000f8e0229 */
.L_x_42:
[----:B------:R-:W-:Y:S01]  /*27f0*/  VIADD R11, R11, 0x1 ;  /* 0x000000010b0b7836 */ /* 0x000fe20000000000 */
[----:B------:R-:W-:Y:S01]  /*2800*/  PLOP3.LUT P1, PT, PT, PT, PT, 0x80, 0x8 ;  /* 0x000000000008781c */ /* 0x000fe20003f2f070 */
[----:B------:R-:W-:Y:S02]  /*2810*/  UIADD3 UR46, UPT, UPT, UR41, UR60, URZ ;  /* 0x0000003c292e7290 */ /* 0x000fe4000fffe0ff */
[----:B------:R-:W-:Y:S01]  /*2820*/  UIADD3 UR45, UPT, UPT, UR40, UR57, URZ ;  /* 0x00000039282d7290 */ /* 0x000fe2000fffe0ff */
[----:B------:R-:W-:-:S04]  /*2830*/  ISETP.NE.AND P0, PT, R11, 0x2, PT ;  /* 0x000000020b00780c */ /* 0x000fc80003f05270 */
[----:B------:R-:W-:Y:S02]  /*2840*/  SEL R3, RZ, 0x1, P0 ;  /* 0x00000001ff037807 */ /* 0x000fe40000000000 */
[----:B------:R-:W-:Y:S02]  /*2850*/  SEL R11, R11, RZ, P0 ;  /* 0x000000ff0b0b7207 */ /* 0x000fe40000000000 */
[----:B------:R-:W-:Y:S01]  /*2860*/  LOP3.LUT R10, R10, R3, RZ, 0x3c, !PT ;  /* 0x000000030a0a7212 */ /* 0x000fe200078e3cff */
[----:B------:R-:W-:Y:S06]  /*2870*/  BRA.U UP1, `(.L_x_43) ;  /* 0xffffffed01e47547 */ /* 0x000fec000b83ffff */
[----:B------:R-:W-:Y:S01]  /*2880*/  UIADD3 UR13, UPT, UPT, UR13, 0x48, URZ ;  /* 0x000000480d0d7890 */ /* 0x000fe2000fffe0ff */
[----:B------:R-:W-:-:S03]  /*2890*/  SHF.L.U32 R3, R12, 0x1f, RZ ;  /* 0x0000001f0c037819 */ /* 0x000fc600000006ff */
[----:B------:R-:W-:-:S09]  /*28a0*/  ULEA UR4, UR21, UR13, 0x3 ;  /* 0x0000000d15047291 */ /* 0x000fd2000f8e18ff */
[----:B------:R-:W2:Y:S02]  /*28b0*/  SYNCS.PHASECHK.TRANS64.TRYWAIT P0, [UR4], R3 ;  /* 0x00000003ff0075a7 */ /* 0x000ea40008001104 */
[----:B--2---:R-:W-:Y:S05]  /*28c0*/  @!P0 BRA `(.L_x_44) ;  /* 0x0000004000c88947 */ /* 0x004fea0003800000 */
.L_x_113:
[----:B------:R-:W-:-:S04]  /*28d0*/  UIADD3 UR4, UPT, UPT, UR21, 0x1, URZ ;  /* 0x0000000115047890 */ /* 0x000fc8000fffe0ff */
[----:B------:R-:W-:-:S04]  /*28e0*/  UISETP.NE.AND UP0, UPT, UR4, 0x9, UPT ;  /* 0x000000090400788c */ /* 0x000fc8000bf05270 */
[----:B------:R-:W-:Y:S02]  /*28f0*/  USEL UR6, URZ, 0x1, UP0 ;  /* 0x00000001ff067887 */ /* 0x000fe40008000000 */
[----:B------:R-:W-:-:S04]  /*2900*/  USEL UR4, UR4, URZ, UP0 ;  /* 0x000000ff04047287 */ /* 0x000fc80008000000 */
[----:B------:R-:W-:Y:S01]  /*2910*/  ULEA UR5, UR4, UR13, 0x3 ;  /* 0x0000000d04057291 */ /* 0x000fe2000f8e18ff */
[----:B------:R-:W-:-:S04]  /*2920*/  LOP3.LUT R2, R12, UR6, RZ, 0x3c, !PT ;  /* 0x000000060c027c12 */ /* 0x000fc8000f8e3cff */
[----:B-1----:R-:W-:-:S04]  /*2930*/  SHF.L.U32 R3, R2, 0x1f, RZ ;  /* 0x0000001f02037819 */ /* 0x002fc800000006ff */
[----:B------:R-:W1:Y:S02]  /*2940*/  SYNCS.PHASECHK.TRANS64.TRYWAIT P0, [UR5], R3 ;  /* 0x00000003ff0075a7 */ /* 0x000e640008001105 */
[----:B-1----:R-:W-:Y:S05]  /*2950*/  @!P0 BRA `(.L_x_45) ;  /* 0x0000004000bc8947 */ /* 0x002fea0003800000 */
.L_x_115:
        /* <DEDUP_REMOVED lines=9> */
.L_x_117:
        /* <DEDUP_REMOVED lines=9> */
.L_x_119:
        /* <DEDUP_REMOVED lines=9> */
.L_x_121:
        /* <DEDUP_REMOVED lines=9> */
.L_x_123:
        /* <DEDUP_REMOVED lines=9> */
.L_x_125:
        /* <DEDUP_REMOVED lines=9> */
.L_x_127:
[----:B------:R-:W-:-:S04]  /*2cc0*/  UIADD3 UR4, UPT, UPT, UR4, 0x1, URZ ;  /* 0x0000000104047890 */ /* 0x000fc8000fffe0ff */
[----:B------:R-:W-:-:S04]  /*2cd0*/  UISETP.NE.AND UP0, UPT, UR4, 0x9, UPT ;  /* 0x000000090400788c */ /* 0x000fc8000bf05270 */
[----:B------:R-:W-:Y:S02]  /*2ce0*/  USEL UR5, URZ, 0x1, UP0 ;  /* 0x00000001ff057887 */ /* 0x000fe40008000000 */
[----:B------:R-:W-:-:S04]  /*2cf0*/  USEL UR4, UR4, URZ, UP0 ;  /* 0x000000ff04047287 */ /* 0x000fc80008000000 */
[----:B------:R-:W-:Y:S01]  /*2d00*/  ULEA UR4, UR4, UR13, 0x3 ;  /* 0x0000000d04047291 */ /* 0x000fe2000f8e18ff */
[----:B-1----:R-:W-:-:S04]  /*2d10*/  LOP3.LUT R3, R2, UR5, RZ, 0x3c, !PT ;  /* 0x0000000502037c12 */ /* 0x002fc8000f8e3cff */
[----:B------:R-:W-:Y:S01]  /*2d20*/  SHF.L.U32 R3, R3, 0x1f, RZ ;  /* 0x0000001f03037819 */ /* 0x000fe200000006ff */
[----:B------:R-:W-:-:S07]  /*2d30*/  IMAD.U32 R0, RZ, RZ, UR4 ;  /* 0x00000004ff007e24 */ /* 0x000fce000f8e00ff */
.L_x_52:
[----:B-1----:R1:W2:Y:S02]  /*2d40*/  SYNCS.PHASECHK.TRANS64.TRYWAIT P0, [R0+URZ], R3 ;  /* 0x00000003000075a7 */ /* 0x0022a400080011ff */
[----:B--2---:R-:W-:Y:S05]  /*2d50*/  @!P0 NANOSLEEP.SYNCS 0x989680 ;  /* 0x009896800000895d */ /* 0x004fea0003900000 */
[----:B------:R-:W2:Y:S02]  /*2d60*/  @!P0 SYNCS.PHASECHK.TRANS64 P0, [R0+URZ], R3 ;  /* 0x00000003000085a7 */ /* 0x000ea400080010ff */
[----:B--2---:R-:W-:Y:S05]  /*2d70*/  @P0 EXIT ;  /* 0x000000000000094d */ /* 0x004fea0003800000 */
[----:B------:R-:W-:Y:S05]  /*2d80*/  BRA `(.L_x_52) ;  /* 0xfffffffc00ec7947 */ /* 0x000fea000383ffff */
.L_x_23:
[----:B------:R-:W-:-:S04]  /*2d90*/  UISETP.NE.AND UP0, UPT, UR52, URZ, UPT ;  /* 0x000000ff3400728c */ /* 0x000fc8000bf05270 */
[----:B------:R-:W-:-:S09]  /*2da0*/  UISETP.NE.OR UP0, UPT, UR18, 0x1, UP0 ;  /* 0x000000011200788c */ /* 0x000fd20008705670 */
[----:B------:R-:W-:Y:S05]  /*2db0*/  BRA.U UP0, `(.L_x_53) ;  /* 0x0000000500487547 */ /* 0x000fea000b800000 */
[----:B------:R-:W-:Y:S01]  /*2dc0*/  ISETP.GE.U32.AND P2, PT, R0, 0x2, PT ;  /* 0x000000020000780c */ /* 0x000fe20003f46070 */
[----:B------:R-:W-:Y:S01]  /*2dd0*/  IMAD.MOV.U32 R12, RZ, RZ, 0x1 ;  /* 0x00000001ff0c7424 */ /* 0x000fe200078e00ff */
[----:B------:R-:W-:Y:S02]  /*2de0*/  CS2R R10, SRZ ;  /* 0x00000000000a7805 */ /* 0x000fe4000001ff00 */
[----:B------:R-:W-:Y:S01]  /*2df0*/  CS2R R8, SRZ ;  /* 0x0000000000087805 */ /* 0x000fe2000001ff00 */
[----:B------:R-:W-:Y:S01]  /*2e00*/  UMOV UR6, 0x400 ;  /* 0x0000040000067882 */ /* 0x000fe20000000000 */
[----:B------:R-:W-:Y:S01]  /*2e10*/  UMOV UR5, URZ ;  /* 0x000000ff00057c82 */ /* 0x000fe20008000000 */
[----:B------:R-:W-:-:S12]  /*2e20*/  ULEA UR6, UR52, UR6, 0x18 ;  /* 0x0000000634067291 */ /* 0x000fd8000f8ec0ff */
.L_x_57:
[----:B------:R-:W-:Y:S02]  /*2e30*/  LEA R2, R8, UR6, 0x3 ;  /* 0x0000000608027c11 */ /* 0x000fe4000f8e18ff */
[----:B------:R-:W-:-:S03]  /*2e40*/  SHF.L.U32 R5, R9, 0x1f, RZ ;  /* 0x0000001f09057819 */ /* 0x000fc600000006ff */
[----:B------:R-:W-:Y:S01]  /*2e50*/  VIADD R4, R2, 0x120 ;  /* 0x0000012002047836 */ /* 0x000fe20000000000 */
[----:B------:R-:W2:Y:S02]  /*2e60*/  SYNCS.PHASECHK.TRANS64.TRYWAIT P0, [R2+URZ+0x110], R5 ;  /* 0x00011005020075a7 */ /* 0x000ea400080011ff */
[----:B--2---:R-:W-:Y:S05]  /*2e70*/  @!P0 BRA `(.L_x_54) ;  /* 0x00000040001c8947 */ /* 0x004fea0003800000 */
.L_x_128:
[----:B------:R-:W-:Y:S01]  /*2e80*/  ULEA UR4, UR5, UR6, 0x3 ;  /* 0x0000000605047291 */ /* 0x000fe2000f8e18ff */
[----:B------:R-:W-:Y:S02]  /*2e90*/  PRMT R4, RZ, 0x654, R4 ;  /* 0x00000654ff047816 */ /* 0x000fe40000000004 */
[----:B--2---:R-:W-:Y:S01]  /*2ea0*/  SHF.L.U32 R5, R12, 0x1f, RZ ;  /* 0x0000001f0c057819 */ /* 0x004fe200000006ff */
[----:B------:R-:W-:Y:S01]  /*2eb0*/  UIADD3 UR7, UPT, UPT, UR4, 0xb0, URZ ;  /* 0x000000b004077890 */ /* 0x000fe2000fffe0ff */
[----:B------:R2:W-:Y:S05]  /*2ec0*/  SYNCS.ARRIVE.TRANS64.RED.A1T0 RZ, [R4+URZ], RZ ;  /* 0x000000ff04ff79a7 */ /* 0x0005ea00081004ff */
[----:B------:R-:W-:Y:S01]  /*2ed0*/  IMAD.U32 R7, RZ, RZ, UR7 ;  /* 0x00000007ff077e24 */ /* 0x000fe2000f8e00ff */
[----:B------:R-:W3:Y:S04]  /*2ee0*/  SYNCS.PHASECHK.TRANS64.TRYWAIT P0, [UR4+0xc0], R5 ;  /* 0x0000c005ff0075a7 */ /* 0x000ee80008001104 */
[----:B------:R-:W-:Y:S01]  /*2ef0*/  PRMT R6, R0, 0x654, R7 ;  /* 0x0000065400067816 */ /* 0x000fe20000000007 */
[----:B--2---:R-:W-:Y:S01]  /*2f00*/  @!P2 IMAD.MOV.U32 R4, RZ, RZ, 0x10 ;  /* 0x00000010ff04a424 */ /* 0x004fe200078e00ff */
[----:B---3--:R-:W-:Y:S06]  /*2f10*/  @!P0 BRA `(.L_x_55) ;  /* 0x0000004000088947 */ /* 0x008fec0003800000 */
.L_x_130:
[----:B------:R-:W-:Y:S01]  /*2f20*/  ULEA UR8, UR5, UR6, 0x4 ;  /* 0x0000000605087291 */ /* 0x000fe2000f8e20ff */
[----:B------:R-:W-:Y:S01]  /*2f30*/  SEL R3, R6, R3, !P2 ;  /* 0x0000000306037207 */ /* 0x000fe20005000000 */
[----:B------:R-:W-:Y:S01]  /*2f40*/  UIADD3 UR9, UPT, UPT, UR4, 0xb0, URZ ;  /* 0x000000b004097890 */ /* 0x000fe2000fffe0ff */
[----:B--2---:R-:W-:Y:S01]  /*2f50*/  LEA R2, R11, UR6, 0x3 ;  /* 0x000000060b027c11 */ /* 0x004fe2000f8e18ff */
[----:B------:R-:W-:Y:S01]  /*2f60*/  UIADD3 UR8, UPT, UPT, UR8, 0x140, URZ ;  /* 0x0000014008087890 */ /* 0x000fe2000fffe0ff */
[----:B------:R-:W-:Y:S01]  /*2f70*/  SHF.L.U32 R5, R10, 0x1f, RZ ;  /* 0x0000001f0a057819 */ /* 0x000fe200000006ff */
[----:B------:R2:W-:Y:S01]  /*2f80*/  @!P2 SYNCS.ARRIVE.TRANS64.RED RZ, [R3+URZ], R4 ;  /* 0x0000000403ffa9a7 */ /* 0x0005e200080004ff */
[----:B------:R-:W-:Y:S01]  /*2f90*/  UIADD3 UR4, UPT, UPT, UR5, 0x1, URZ ;  /* 0x0000000105047890 */ /* 0x000fe2000fffe0ff */
[----:B------:R-:W-:-:S03]  /*2fa0*/  VIADD R8, R8, 0x1 ;  /* 0x0000000108087836 */ /* 0x000fc60000000000 */
[----:B------:R-:W-:Y:S02]  /*2fb0*/  UISETP.NE.AND UP0, UPT, UR4, 0x2, UPT ;  /* 0x000000020400788c */ /* 0x000fe4000bf05270 */
[----:B------:R-:W-:Y:S06]  /*2fc0*/  UGETNEXTWORKID.BROADCAST [UR8], [UR9] ;  /* 0x00000000080073ca */ /* 0x000fec0008000100 */
[----:B------:R-:W-:Y:S01]  /*2fd0*/  USEL UR7, URZ, 0x1, UP0 ;  /* 0x00000001ff077887 */ /* 0x000fe20008000000 */
[----:B------:R-:W-:Y:S01]  /*2fe0*/  ISETP.NE.AND P0, PT, R8, 0x2, PT ;  /* 0x000000020800780c */ /* 0x000fe20003f05270 */
[----:B------:R-:W-:Y:S01]  /*2ff0*/  USEL UR5, UR4, URZ, UP0 ;  /* 0x000000ff04057287 */ /* 0x000fe20008000000 */
[----:B------:R-:W3:Y:S03]  /*3000*/  SYNCS.PHASECHK.TRANS64.TRYWAIT P1, [R2+URZ+0xb0], R5 ;  /* 0x0000b005020075a7 */ /* 0x000ee600080211ff */
[----:B------:R-:W-:Y:S01]  /*3010*/  LOP3.LUT R12, R12, UR7, RZ, 0x3c, !PT ;  /* 0x000000070c0c7c12 */ /* 0x000fe2000f8e3cff */
[----:B--23--:R-:W-:Y:S07]  /*3020*/  @!P1 BRA `(.L_x_56) ;  /* 0x0000003c00dc9947 */ /* 0x00cfee0003800000 */
.L_x_131:
[C---:B------:R-:W-:Y:S01]  /*3030*/  LEA R4, R11.reuse, UR6, 0x4 ;  /* 0x000000060b047c11 */ /* 0x040fe2000f8e20ff */
[----:B--2---:R-:W-:Y:S01]  /*3040*/  VIADD R2, R2, 0xc0 ;  /* 0x000000c002027836 */ /* 0x004fe20000000000 */
[----:B------:R-:W-:Y:S01]  /*3050*/  SEL R8, R8, RZ, P0 ;  /* 0x000000ff08087207 */ /* 0x000fe20000000000 */
[----:B------:R-:W-:-:S03]  /*3060*/  VIADD R11, R11, 0x1 ;  /* 0x000000010b0b7836 */ /* 0x000fc60000000000 */
[----:B------:R-:W2:Y:S01]  /*3070*/  LDS.128 R4, [R4+0x140] ;  /* 0x0001400004047984 */ /* 0x000ea20000000c00 */
[----:B------:R-:W-:Y:S02]  /*3080*/  PRMT R2, RZ, 0x654, R2 ;  /* 0x00000654ff027816 */ /* 0x000fe40000000002 */
[C---:B------:R-:W-:Y:S01]  /*3090*/  ISETP.NE.AND P1, PT, R11.reuse, 0x2, PT ;  /* 0x000000020b00780c */ /* 0x040fe20003f25270 */
[----:B------:R-:W-:Y:S01]  /*30a0*/  @!PT LDS RZ, [RZ] ;  /* 0x00000000fffff984 */ /* 0x000fe20000000800 */
[----:B------:R-:W-:Y:S01]  /*30b0*/  @!PT LDS RZ, [RZ] ;  /* 0x00000000fffff984 */ /* 0x000fe20000000800 */
[----:B------:R-:W-:Y:S01]  /*30c0*/  @!PT LDS RZ, [RZ] ;  /* 0x00000000fffff984 */ /* 0x000fe20000000800 */
[----:B------:R-:W-:Y:S01]  /*30d0*/  @!PT LDS RZ, [RZ] ;  /* 0x00000000fffff984 */ /* 0x000fe20000000800 */
[----:B------:R3:W-:Y:S06]  /*30e0*/  MEMBAR.ALL.CTA ;  /* 0x0000000000007992 */ /* 0x0007ec0000008000 */
[----:B---3--:R-:W3:Y:S01]  /*30f0*/  FENCE.VIEW.ASYNC.S ;  /* 0x00000000000073c6 */ /* 0x008ee20000000000 */
[----:B------:R-:W-:Y:S01]  /*3100*/  SEL R11, R11, RZ, P1 ;  /* 0x000000ff0b0b7207 */ /* 0x000fe20000800000 */
[----:B---3--:R3:W-:Y:S01]  /*3110*/  SYNCS.ARRIVE.TRANS64.RED.A1T0 RZ, [R2+URZ], RZ ;  /* 0x000000ff02ff79a7 */ /* 0x0087e200081004ff */
[----:B--2---:R-:W-:-:S02]  /*3120*/  LOP3.LUT P3, RZ, R6, 0x1, RZ, 0xc0, !PT ;  /* 0x0000000106ff7812 */ /* 0x004fc4000786c0ff */
[----:B------:R-:W-:-:S04]  /*3130*/  SEL R5, RZ, 0x1, P1 ;  /* 0x00000001ff057807 */ /* 0x000fc80000800000 */
[----:B------:R-:W-:Y:S02]  /*3140*/  LOP3.LUT R10, R10, R5, RZ, 0x3c, !PT ;  /* 0x000000050a0a7212 */ /* 0x000fe400078e3cff */
[----:B---3--:R-:W-:-:S04]  /*3150*/  SEL R2, RZ, 0x1, P0 ;  /* 0x00000001ff027807 */ /* 0x008fc80000000000 */
[----:B------:R-:W-:Y:S01]  /*3160*/  LOP3.LUT R9, R9, R2, RZ, 0x3c, !PT ;  /* 0x0000000209097212 */ /* 0x000fe200078e3cff */
[----:B------:R-:W-:Y:S06]  /*3170*/  @P3 BRA `(.L_x_57) ;  /* 0xfffffffc002c3947 */ /* 0x000fec000383ffff */
[----:B------:R-:W-:Y:S01]  /*3180*/  ULEA UR4, UR5, UR6, 0x3 ;  /* 0x0000000605047291 */ /* 0x000fe2000f8e18ff */
[----:B------:R-:W-:-:S08]  /*3190*/  SHF.L.U32 R3, R12, 0x1f, RZ ;  /* 0x0000001f0c037819 */ /* 0x000fd000000006ff */
[----:B------:R-:W2:Y:S02]  /*31a0*/  SYNCS.PHASECHK.TRANS64 P0, [UR4+0xc0], R3 ;  /* 0x0000c003ff0075a7 */ /* 0x000ea40008001004 */
[----:B--2---:R-:W-:Y:S05]  /*31b0*/  @P0 BRA `(.L_x_58) ;  /* 0x0000000000080947 */ /* 0x004fea0003800000 */
[----:B------:R-:W2:Y:S02]  /*31c0*/  SYNCS.PHASECHK.TRANS64.TRYWAIT P0, [UR4+0xc0], R3 ;  /* 0x0000c003ff0075a7 */ /* 0x000ea40008001104 */
[----:B--2---:R-:W-:Y:S05]  /*31d0*/  @!P0 BRA `(.L_x_59) ;  /* 0x0000003c00848947 */ /* 0x004fea0003800000 */
.L_x_58:
[----:B------:R-:W-:-:S04]  /*31e0*/  UIADD3 UR7, UPT, UPT, UR5, 0x1, URZ ;  /* 0x0000000105077890 */ /* 0x000fc8000fffe0ff */
[----:B------:R-:W-:-:S04]  /*31f0*/  UISETP.NE.AND UP0, UPT, UR7, 0x2, UPT ;  /* 0x000000020700788c */ /* 0x000fc8000bf05270 */
[----:B------:R-:W-:Y:S02]  /*3200*/  USEL UR8, URZ, 0x1, UP0 ;  /* 0x00000001ff087887 */ /* 0x000fe40008000000 */
[----:B------:R-:W-:-:S04]  /*3210*/  USEL UR7, UR7, URZ, UP0 ;  /* 0x000000ff07077287 */ /* 0x000fc80008000000 */
[----:B------:R-:W-:Y:S01]  /*3220*/  ULEA UR7, UR7, UR6, 0x3 ;  /* 0x0000000607077291 */ /* 0x000fe2000f8e18ff */
[----:B--2---:R-:W-:-:S04]  /*3230*/  LOP3.LUT R3, R12, UR8, RZ, 0x3c, !PT ;  /* 0x000000080c037c12 */ /* 0x004fc8000f8e3cff */
[----:B------:R-:W-:-:S04]  /*3240*/  SHF.L.U32 R0, R3, 0x1f, RZ ;  /* 0x0000001f03007819 */ /* 0x000fc800000006ff */
[----:B------:R-:W2:Y:S02]  /*3250*/  SYNCS.PHASECHK.TRANS64 P0, [UR7+0xc0], R0 ;  /* 0x0000c000ff0075a7 */ /* 0x000ea40008001007 */
[----:B-12---:R-:W-:Y:S05]  /*3260*/  @P0 EXIT ;  /* 0x000000000000094d */ /* 0x006fea0003800000 */
[----:B------:R-:W-:Y:S02]  /*3270*/  SHF.L.U32 R3, R3, 0x1f, RZ ;  /* 0x0000001f03037819 */ /* 0x000fe400000006ff */
[----:B------:R-:W-:-:S07]  /*3280*/  MOV R0, UR7 ;  /* 0x0000000700007c02 */ /* 0x000fce0008000f00 */
.L_x_60:
[----:B-1----:R1:W2:Y:S02]  /*3290*/  SYNCS.PHASECHK.TRANS64.TRYWAIT P0, [R0+URZ+0xc0], R3 ;  /* 0x0000c003000075a7 */ /* 0x0022a400080011ff */
[----:B--2---:R-:W-:Y:S05]  /*32a0*/  @!P0 NANOSLEEP.SYNCS 0x989680 ;  /* 0x009896800000895d */ /* 0x004fea0003900000 */
[----:B------:R-:W2:Y:S02]  /*32b0*/  @!P0 SYNCS.PHASECHK.TRANS64 P0, [R0+URZ+0xc0], R3 ;  /* 0x0000c003000085a7 */ /* 0x000ea400080010ff */
[----:B--2---:R-:W-:Y:S05]  /*32c0*/  @P0 EXIT ;  /* 0x000000000000094d */ /* 0x004fea0003800000 */
[----:B------:R-:W-:Y:S05]  /*32d0*/  BRA `(.L_x_60) ;  /* 0xfffffffc00ec7947 */ /* 0x000fea000383ffff */
.L_x_53:
[----:B------:R-:W-:Y:S05]  /*32e0*/  BRA.U UP5, `(.L_x_61) ;  /* 0x0000001105447547 */ /* 0x000fea000b800000 */
[----:B------:R-:W-:Y:S01]  /*32f0*/  UMOV UR4, 0x40 ;  /* 0x0000004000047882 */ /* 0x000fe20000000000 */
[----:B------:R-:W-:Y:S01]  /*3300*/  NOP ;  /* 0x0000000000007918 */ /* 0x000fe20000000000 */
[----:B------:R-:W-:Y:S01]  /*3310*/  ULEA UR5, UR52, UR4, 0x18 ;  /* 0x0000000434057291 */ /* 0x000fe2000f8ec0ff */
[----:B------:R-:W-:Y:S02]  /*3320*/  UMOV UR6, 0x400 ;  /* 0x0000040000067882 */ /* 0x000fe40000000000 */
[----:B------:R-:W-:-:S06]  /*3330*/  ULEA UR6, UR52, UR6, 0x18 ;  /* 0x0000000634067291 */ /* 0x000fcc000f8ec0ff */
[----:B------:R-:W2:Y:S02]  /*3340*/  LDS.U8 R0, [UR5+0x1c] ;  /* 0x00001c05ff007984 */ /* 0x000ea40008000000 */
[----:B--2---:R-:W-:-:S13]  /*3350*/  ISETP.NE.AND P0, PT, R0, RZ, PT ;  /* 0x000000ff0000720c */ /* 0x004fda0003f05270 */
[----:B------:R-:W-:Y:S05]  /*3360*/  @P0 BRA `(.L_x_62) ;  /* 0x0000000000580947 */ /* 0x000fea0003800000 */
[----:B------:R-:W-:-:S13]  /*3370*/  ELECT P0, URZ, PT ;  /* 0x0000000000ff782f */ /* 0x000fda0003800000 */
[----:B------:R-:W-:Y:S05]  /*3380*/  @!P0 BRA `(.L_x_63) ;  /* 0x0000000000608947 */ /* 0x000fea0003800000 */
[----:B------:R-:W-:Y:S01]  /*3390*/  UMOV UR4, 0x10 ;  /* 0x0000001000047882 */ /* 0x000fe20000000000 */
[----:B------:R-:W-:Y:S01]  /*33a0*/  HFMA2 R0, -RZ, RZ, 0, 5.9604644775390625e-08 ;  /* 0x00000001ff007431 */ /* 0x000fe200000001ff */
[----:B------:R-:W-:-:S03]  /*33b0*/  MOV R3, 0xffff ;  /* 0x0000ffff00037802 */ /* 0x000fc60000000f00 */
[----:B------:R-:W-:Y:S04]  /*33c0*/  DEPBAR.LE SB2, 0x36 ;  /* 0x0000ad800000791a */ /* 0x000fe80000000000 */
[----:B------:R-:W2:Y:S02]  /*33d0*/  UTCATOMSWS.FIND_AND_SET.ALIGN UP0, UR4, UR4 ;  /* 0x00000004000475e3 */ /* 0x000ea40008000800 */
[----:B--2---:R-:W-:Y:S01]  /*33e0*/  MOV R4, UR4 ;  /* 0x0000000400047c02 */ /* 0x004fe20008000f00 */
[----:B------:R-:W-:Y:S06]  /*33f0*/  BRA.U UP0, `(.L_x_64) ;  /* 0x0000000100187547 */ /* 0x000fec000b800000 */
.L_x_65:
[----:B------:R-:W-:Y:S05]  /*3400*/  NANOSLEEP 0x64 ;  /* 0x000000640000795d */ /* 0x000fea0003800000 */
[----:B------:R-:W-:-:S05]  /*3410*/  UMOV UR4, 0x10 ;  /* 0x0000001000047882 */ /* 0x000fca0000000000 */
[----:B------:R-:W-:Y:S04]  /*3420*/  DEPBAR.LE SB2, 0x36 ;  /* 0x0000ad800000791a */ /* 0x000fe80000000000 */
[----:B------:R-:W2:Y:S02]  /*3430*/  UTCATOMSWS.FIND_AND_SET.ALIGN UP0, UR4, UR4 ;  /* 0x00000004000475e3 */ /* 0x000ea40008000800 */
[----:B--2---:R-:W-:Y:S01]  /*3440*/  MOV R4, UR4 ;  /* 0x0000000400047c02 */ /* 0x004fe20008000f00 */
[----:B------:R-:W-:Y:S05]  /*3450*/  BRA.U !UP0, `(.L_x_65) ;  /* 0xfffffffd08e87547 */ /* 0x000fea000b83ffff */
.L_x_64:
[-C--:B------:R-:W-:Y:S02]  /*3460*/  SHF.L.U32 R3, R3, R4.reuse, RZ ;  /* 0x0000000403037219 */ /* 0x080fe400000006ff */
[----:B------:R-:W-:Y:S01]  /*3470*/  SHF.L.U32 R0, R0, R4, RZ ;  /* 0x0000000400007219 */ /* 0x000fe200000006ff */
[----:B------:R-:W-:Y:S02]  /*3480*/  IMAD.SHL.U32 R4, R4, 0x20, RZ ;  /* 0x0000002004047824 */ /* 0x000fe400078e00ff */
[----:B------:R2:W-:Y:S04]  /*3490*/  ATOMS.OR RZ, [UR5+0x14], R3 ;  /* 0x00001403ffff798c */ /* 0x0005e8000b000005 */
[----:B------:R2:W-:Y:S04]  /*34a0*/  ATOMS.OR RZ, [UR5+0x18], R0 ;  /* 0x00001800ffff798c */ /* 0x0005e8000b000005 */
[----:B------:R2:W-:Y:S01]  /*34b0*/  STS [UR6+0x160], R4 ;  /* 0x00016004ff007988 */ /* 0x0005e20008000806 */
[----:B------:R-:W-:Y:S05]  /*34c0*/  BRA `(.L_x_63) ;  /* 0x0000000000107947 */ /* 0x000fea0003800000 */
.L_x_62:
[----:B------:R-:W-:Y:S02]  /*34d0*/  MOV R0, 0xffffffff ;  /* 0xffffffff00007802 */ /* 0x000fe40000000f00 */
[----:B------:R-:W-:-:S03]  /*34e0*/  MOV R4, 0x3510 ;  /* 0x0000351000047802 */ /* 0x000fc60000000f00 */
[----:B------:R2:W-:Y:S04]  /*34f0*/  STS [UR6+0x160], R0 ;  /* 0x00016000ff007988 */ /* 0x0005e80008000806 */
[----:B-12--5:R-:W-:Y:S05]  /*3500*/  CALL.REL.NOINC `($__internal_1_$__cuda_sm10x_tcgen05_guardrail_trap_phase_invalid_during_alloc) ;  /* 0x0000004000047944 */ /* 0x026fea0003c00000 */
.L_x_63:
[----:B------:R-:W-:Y:S05]  /*3510*/  WARPSYNC.ALL ;  /* 0x0000000000007948 */ /* 0x000fea0003800000 */
[----:B------:R-:W3:Y:S01]  /*3520*/  S2UR UR4, SR_CgaCtaId ;  /* 0x00000000000479c3 */ /* 0x000ee20000008800 */
[----:B------:R-:W-:Y:S01]  /*3530*/  UMOV UR41, 0x400 ;  /* 0x0000040000297882 */ /* 0x000fe20000000000 */
[----:B------:R-:W-:-:S06]  /*3540*/  NOP ;  /* 0x0000000000007918 */ /* 0x000fcc0000000000 */
[----:B------:R-:W-:Y:S06]  /*3550*/  BAR.ARV 0x6, 0xa0 ;  /* 0x0182800000007b1d */ /* 0x000fec0000002000 */
[----:B------:R-:W4:Y:S01]  /*3560*/  LDCU UR6, c[0x0][0x38c] ;  /* 0x00007180ff0677ac */ /* 0x000f220008000800 */
[----:B------:R-:W-:Y:S01]  /*3570*/  LOP3.LUT R2, R2, 0xffff, RZ, 0xc0, !PT ;  /* 0x0000ffff02027812 */ /* 0x000fe200078ec0ff */
[----:B------:R-:W-:Y:S01]  /*3580*/  IMAD.MOV.U32 R11, RZ, RZ, 0x1 ;  /* 0x00000001ff0b7424 */ /* 0x000fe200078e00ff */
[----:B------:R-:W-:Y:S01]  /*3590*/  CS2R R8, SRZ ;  /* 0x0000000000087805 */ /* 0x000fe2000001ff00 */
[----:B------:R-:W1:Y:S01]  /*35a0*/  LDCU UR7, c[0x0][0x38c] ;  /* 0x00007180ff0777ac */ /* 0x000e620008000800 */
[----:B------:R-:W-:Y:S01]  /*35b0*/  R2UR UR42, R2 ;  /* 0x00000000022a72ca */ /* 0x000fe200000e0000 */
[----:B------:R-:W-:Y:S01]  /*35c0*/  IMAD.MOV.U32 R10, RZ, RZ, RZ ;  /* 0x000000ffff0a7224 */ /* 0x000fe200078e00ff */
[----:B------:R-:W-:Y:S01]  /*35d0*/  UMOV UR45, URZ ;  /* 0x000000ff002d7c82 */ /* 0x000fe20008000000 */
[----:B------:R-:W-:Y:S01]  /*35e0*/  UMOV UR39, URZ ;  /* 0x000000ff00277c82 */ /* 0x000fe20008000000 */
[----:B---3--:R-:W-:Y:S01]  /*35f0*/  ULEA UR41, UR4, UR41, 0x18 ;  /* 0x0000002904297291 */ /* 0x008fe2000f8ec0ff */
[----:B------:R-:W-:Y:S01]  /*3600*/  UMOV UR62, 0x0 ;  /* 0x00000000003e7882 */ /* 0x000fe20000000000 */
[----:B------:R-:W-:-:S02]  /*3610*/  UMOV UR63, 0x40804a0 ;  /* 0x040804a0003f7882 */ /* 0x000fc40000000000 */
[----:B------:R-:W-:Y:S02]  /*3620*/  UIADD3 UR5, UPT, UPT, UR41, 0x1300, URZ ;  /* 0x0000130029057890 */ /* 0x000fe4000fffe0ff */
[----:B------:R-:W-:Y:S02]  /*3630*/  UIADD3 UR4, UPT, UPT, UR41, 0x25300, URZ ;  /* 0x0002530029047890 */ /* 0x000fe4000fffe0ff */
[----:B----4-:R-:W-:Y:S01]  /*3640*/  UIADD3 UR6, UPT, UPT, UR6, 0xff, URZ ;  /* 0x000000ff06067890 */ /* 0x010fe2000fffe0ff */
[----:B--2---:R-:W2:Y:S01]  /*3650*/  LDS R0, [UR41+0x160] ;  /* 0x00016029ff007984 */ /* 0x004ea20008000800 */
[----:B------:R-:W-:Y:S02]  /*3660*/  USHF.R.U32.HI UR5, URZ, 0x4, UR5 ;  /* 0x00000004ff057899 */ /* 0x000fe40008011605 */
[----:B------:R-:W-:Y:S02]  /*3670*/  USHF.R.S32.HI UR47, URZ, 0x1f, UR6 ;  /* 0x0000001fff2f7899 */ /* 0x000fe40008011406 */
[----:B------:R-:W-:-:S02]  /*3680*/  USHF.R.U32.HI UR4, URZ, 0x4, UR4 ;  /* 0x00000004ff047899 */ /* 0x000fc40008011604 */
[----:B------:R-:W-:Y:S02]  /*3690*/  ULEA.HI UR47, UR47, UR6, URZ, 0x8 ;  /* 0x000000062f2f7291 */ /* 0x000fe4000f8f40ff */
[----:B------:R-:W-:Y:S02]  /*36a0*/  ULOP3.LUT UR5, UR5, 0x3fff, URZ, 0xc0, !UPT ;  /* 0x00003fff05057892 */ /* 0x000fe4000f8ec0ff */
[----:B------:R-:W-:Y:S02]  /*36b0*/  USHF.R.S32.HI UR47, URZ, 0x8, UR47 ;  /* 0x00000008ff2f7899 */ /* 0x000fe4000801142f */
[----:B------:R-:W-:Y:S02]  /*36c0*/  ULOP3.LUT UR4, UR4, 0x3fff, URZ, 0xc0, !UPT ;  /* 0x00003fff04047892 */ /* 0x000fe4000f8ec0ff */
[----:B------:R-:W-:Y:S01]  /*36d0*/  UISETP.LT.AND UP0, UPT, UR47, 0x1, UPT ;  /* 0x000000012f00788c */ /* 0x000fe2000bf01270 */
[----:B------:R-:W-:Y:S01]  /*36e0*/  UMOV UR60, 0x0 ;  /* 0x00000000003c7882 */ /* 0x000fe20000000000 */
[----:B------:R-:W-:-:S02]  /*36f0*/  UMOV UR61, 0x40804a0 ;  /* 0x040804a0003d7882 */ /* 0x000fc40000000000 */
[----:B------:R-:W-:Y:S01]  /*3700*/  USEL UR64, UR47, 0x1, !UP0 ;  /* 0x000000012f407887 */ /* 0x000fe2000c000000 */
[----:B------:R-:W-:Y:S01]  /*3710*/  UMOV UR58, 0x0 ;  /* 0x00000000003a7882 */ /* 0x000fe20000000000 */
[----:B------:R-:W-:Y:S01]  /*3720*/  UMOV UR59, 0x40804a0 ;  /* 0x040804a0003b7882 */ /* 0x000fe20000000000 */
[----:B------:R-:W-:Y:S01]  /*3730*/  UMOV UR56, 0x0 ;  /* 0x0000000000387882 */ /* 0x000fe20000000000 */
[----:B------:R-:W-:Y:S01]  /*3740*/  UMOV UR57, 0x40804a0 ;  /* 0x040804a000397882 */ /* 0x000fe20000000000 */
[----:B------:R-:W-:Y:S01]  /*3750*/  UMOV UR54, 0x0 ;  /* 0x0000000000367882 */ /* 0x000fe20000000000 */
[----:B------:R-:W-:Y:S01]  /*3760*/  UMOV UR55, 0x40804a0 ;  /* 0x040804a000377882 */ /* 0x000fe20000000000 */
[----:B------:R-:W-:Y:S01]  /*3770*/  UMOV UR52, 0x0 ;  /* 0x0000000000347882 */ /* 0x000fe20000000000 */
[----:B------:R-:W-:Y:S01]  /*3780*/  UMOV UR53, 0x40804a0 ;  /* 0x040804a000357882 */ /* 0x000fe20000000000 */
[----:B------:R-:W-:Y:S02]  /*3790*/  ULOP3.LUT UR43, UR5, 0x10000, URZ, 0xfc, !UPT ;  /* 0x00010000052b7892 */ /* 0x000fe4000f8efcff */
[----:B------:R-:W-:-:S02]  /*37a0*/  ULOP3.LUT UR44, UR4, 0x10000, URZ, 0xfc, !UPT ;  /* 0x00010000042c7892 */ /* 0x000fc4000f8efcff */
[----:B------:R-:W-:Y:S02]  /*37b0*/  UIADD3 UR64, UPT, UPT, -UR64, URZ, URZ ;  /* 0x000000ff40407290 */ /* 0x000fe4000fffe1ff */
[----:B-1----:R-:W-:Y:S01]  /*37c0*/  UISETP.GE.AND UP4, UPT, UR7, 0x1, UPT ;  /* 0x000000010700788c */ /* 0x002fe2000bf86270 */
[----:B------:R-:W-:Y:S01]  /*37d0*/  UMOV UR50, 0x0 ;  /* 0x0000000000327882 */ /* 0x000fe20000000000 */
[----:B------:R-:W-:Y:S01]  /*37e0*/  UMOV UR51, 0x40804a0 ;  /* 0x040804a000337882 */ /* 0x000fe20000000000 */
[----:B------:R-:W-:Y:S01]  /*37f0*/  UMOV UR48, 0x0 ;  /* 0x0000000000307882 */ /* 0x000fe20000000000 */
[----:B--2---:R-:W-:Y:S01]  /*3800*/  R2UR UR65, R0 ;  /* 0x00000000004172ca */ /* 0x004fe200000e0000 */
[----:B------:R-:W-:-:S14]  /*3810*/  UMOV UR49, 0x40804a0 ;  /* 0x040804a000317882 */ /* 0x000fdc0000000000 */
.L_x_72:
[----:B------:R-:W-:Y:S02]  /*3820*/  LEA R0, R10, UR41, 0x3 ;  /* 0x000000290a007c11 */ /* 0x000fe4000f8e18ff */
[----:B------:R-:W-:Y:S02]  /*3830*/  SHF.L.U32 R5, R9, 0x1f, RZ ;  /* 0x0000001f09057819 */ /* 0x000fe400000006ff */
[----:B------:R-:W-:Y:S01]  /*3840*/  PLOP3.LUT P0, PT, PT, PT, UP4, 0x80, 0x8 ;  /* 0x000000000008781c */ /* 0x000fe20003f0f048 */
[----:B------:R-:W-:Y:S01]  /*3850*/  VIADD R3, R0, 0xc0 ;  /* 0x000000c000037836 */ /* 0x000fe20000000000 */
[----:B-1----:R-:W1:Y:S02]  /*3860*/  SYNCS.PHASECHK.TRANS64.TRYWAIT P1, [R0+URZ+0xb0], R5 ;  /* 0x0000b005000075a7 */ /* 0x002e6400080211ff */
[----:B-1----:R-:W-:Y:S09]  /*3870*/  @!P1 BRA `(.L_x_66) ;  /* 0x0000003400f49947 */ /* 0x002ff20003800000 */
.L_x_133:
[----:B------:R-:W-:Y:S01]  /*3880*/  LEA R4, R10, UR41, 0x4 ;  /* 0x000000290a047c11 */ /* 0x000fe2000f8e20ff */
[----:B------:R-:W-:Y:S01]  /*3890*/  @UP4 ULEA UR4, UR39, UR41, 0x3 ;  /* 0x0000002927044291 */ /* 0x000fe2000f8e18ff */
[----:B------:R-:W-:Y:S01]  /*38a0*/  PLOP3.LUT P1, PT, PT, PT, PT, 0x80, 0x8 ;  /* 0x000000000008781c */ /* 0x000fe20003f2f070 */
[----:B------:R-:W-:Y:S01]  /*38b0*/  ULEA UR46, UR45, UR41, 0x3 ;  /* 0x000000292d2e7291 */ /* 0x000fe2000f8e18ff */
[----:B------:R-:W-:Y:S02]  /*38c0*/  PRMT R3, RZ, 0x654, R3 ;  /* 0x00000654ff037816 */ /* 0x000fe40000000003 */
[----:B-1----:R-:W1:Y:S01]  /*38d0*/  LDS.128 R4, [R4+0x140] ;  /* 0x0001400004047984 */ /* 0x002e620000000c00 */
[----:B------:R-:W-:Y:S02]  /*38e0*/  @P0 SHF.L.U32 R2, R8, 0x1f, RZ ;  /* 0x0000001f08020819 */ /* 0x000fe400000006ff */
[----:B------:R-:W-:Y:S01]  /*38f0*/  SHF.L.U32 R0, R11, 0x1f, RZ ;  /* 0x0000001f0b007819 */ /* 0x000fe200000006ff */
[----:B------:R-:W-:Y:S01]  /*3900*/  @!PT LDS RZ, [RZ] ;  /* 0x00000000fffff984 */ /* 0x000fe20000000800 */
[----:B------:R-:W-:Y:S01]  /*3910*/  @!PT LDS RZ, [RZ] ;  /* 0x00000000fffff984 */ /* 0x000fe20000000800 */
[----:B------:R-:W-:Y:S01]  /*3920*/  @!PT LDS RZ, [RZ] ;  /* 0x00000000fffff984 */ /* 0x000fe20000000800 */
[----:B------:R-:W-:Y:S01]  /*3930*/  @!PT LDS RZ, [RZ] ;  /* 0x00000000fffff984 */ /* 0x000fe20000000800 */
[----:B------:R2:W-:Y:S06]  /*3940*/  MEMBAR.ALL.CTA ;  /* 0x0000000000007992 */ /* 0x0005ec0000008000 */
[----:B--2---:R-:W2:Y:S02]  /*3950*/  FENCE.VIEW.ASYNC.S ;  /* 0x00000000000073c6 */ /* 0x004ea40000000000 */
[----:B--2---:R2:W-:Y:S01]  /*3960*/  SYNCS.ARRIVE.TRANS64.RED.A1T0 RZ, [R3+URZ], RZ ;  /* 0x000000ff03ff79a7 */ /* 0x0045e200081004ff */
[----:B------:R2:W3:Y:S01]  /*3970*/  @P0 SYNCS.PHASECHK.TRANS64.TRYWAIT P1, [UR4], R2 ;  /* 0x00000002ff0005a7 */ /* 0x0004e20008021104 */
[----:B------:R-:W-:-:S04]  /*3980*/  ULEA.HI UR4, UR45, UR45, URZ, 0x1 ;  /* 0x0000002d2d047291 */ /* 0x000fc8000f8f08ff */
[----:B------:R-:W-:Y:S02]  /*3990*/  USHF.L.U32 UR5, UR4, 0x4, URZ ;  /* 0x0000000404057899 */ /* 0x000fe400080006ff */
[----:B------:R-:W-:Y:S02]  /*39a0*/  ULOP3.LUT UR36, UR4, 0xffe, URZ, 0xc0, !UPT ;  /* 0x00000ffe04247892 */ /* 0x000fe4000f8ec0ff */
[----:B------:R-:W-:Y:S02]  /*39b0*/  ULOP3.LUT UR4, UR5, 0xffffffe0, URZ, 0xc0, !UPT ;  /* 0xffffffe005047892 */ /* 0x000fe4000f8ec0ff */
[----:B------:R-:W-:Y:S02]  /*39c0*/  UIADD3 UR36, UPT, UPT, -UR36, UR45, URZ ;  /* 0x0000002d24247290 */ /* 0x000fe4000fffe1ff */
[----:B------:R-:W-:Y:S01]  /*39d0*/  UIADD3 UR4, UPT, UPT, UR65, UR4, URZ ;  /* 0x0000000441047290 */ /* 0x000fe2000fffe0ff */
[----:B------:R-:W4:Y:S03]  /*39e0*/  SYNCS.PHASECHK.TRANS64.TRYWAIT P0, [UR46+0xf0], R0 ;  /* 0x0000f000ff0075a7 */ /* 0x000f26000800112e */
[----:B------:R-:W-:Y:S01]  /*39f0*/  ULEA UR36, UR36, UR4, 0x14 ;  /* 0x0000000424247291 */ /* 0x000fe2000f8ea0ff */
[----:B-1234-:R-:W-:Y:S11]  /*3a00*/  @!P0 BRA `(.L_x_67) ;  /* 0x0000003400a48947 */ /* 0x01eff60003800000 */
.L_x_135:
[----:B------:R-:W-:Y:S01]  /*3a10*/  IADD3 R10, PT, PT, R10, 0x1, RZ ;  /* 0x000000010a0a7810 */ /* 0x000fe20007ffe0ff */
[----:B------:R-:W-:Y:S06]  /*3a20*/  BRA.U !UP4, `(.L_x_68) ;  /* 0x000000050c107547 */ /* 0x000fec000b800000 */
[----:B------:R-:W-:Y:S01]  /*3a30*/  UPLOP3.LUT UP2, UPT, UPT, UPT, UPT, 0x40, 0x4 ;  /* 0x000000000004789c */ /* 0x000fe20003f4e870 */
[----:B------:R-:W-:Y:S01]  /*3a40*/  UMOV UR38, UR64 ;  /* 0x0000004000267c82 */ /* 0x000fe20008000000 */
[----:B------:R-:W-:Y:S01]  /*3a50*/  UMOV UR37, UR47 ;  /* 0x0000002f00257c82 */ /* 0x000fe20008000000 */
[----:B------:R-:W-:-:S08]  /*3a60*/  UMOV UR5, UR39 ;  /* 0x0000002700057c82 */ /* 0x000fd00008000000 */
.L_x_71:
[----:B------:R-:W-:Y:S02]  /*3a70*/  UIADD3 UR38, UPT, UPT, UR38, 0x1, URZ ;  /* 0x0000000126267890 */ /* 0x000fe4000fffe0ff */
[----:B------:R-:W-:Y:S02]  /*3a80*/  ULEA UR7, UR5, UR41, 0x3 ;  /* 0x0000002905077291 */ /* 0x000fe4000f8e18ff */
[----:B------:R-:W-:Y:S01]  /*3a90*/  UISETP.NE.AND UP3, UPT, UR38, URZ, UPT ;  /* 0x000000ff2600728c */ /* 0x000fe2000bf65270 */
[----:B--23--:R-:W-:Y:S10]  /*3aa0*/  @P1 BRA `(.L_x_69) ;  /* 0x00000000000c1947 */ /* 0x00cff40003800000 */
[----:B-1----:R-:W-:Y:S04]  /*3ab0*/  SHF.L.U32 R3, R8, 0x1f, RZ ;  /* 0x0000001f08037819 */ /* 0x002fe800000006ff */
[----:B------:R-:W1:Y:S02]  /*3ac0*/  SYNCS.PHASECHK.TRANS64.TRYWAIT P0, [UR7], R3 ;  /* 0x00000003ff0075a7 */ /* 0x000e640008001107 */
[----:B-1----:R-:W-:Y:S05]  /*3ad0*/  @!P0 BRA `(.L_x_70) ;  /* 0x0000003400888947 */ /* 0x002fea0003800000 */
.L_x_69:
[----:B------:R-:W-:Y:S01]  /*3ae0*/  UISETP.NE.AND UP0, UPT, UR37, 0x1, UPT ;  /* 0x000000012500788c */ /* 0x000fe2000bf05270 */
[----:B------:R-:W-:Y:S01]  /*3af0*/  PLOP3.LUT P1, PT, PT, PT, PT, 0x80, 0x8 ;  /* 0x000000000008781c */ /* 0x000fe20003f2f070 */
[----:B------:R-:W-:Y:S02]  /*3b00*/  UIADD3 UR4, UPT, UPT, UR5, 0x1, URZ ;  /* 0x0000000105047890 */ /* 0x000fe4000fffe0ff */
[----:B------:R-:W-:Y:S02]  /*3b10*/  UIADD3 UR40, UPT, UPT, UR7, 0x48, URZ ;  /* 0x0000004807287890 */ /* 0x000fe4000fffe0ff */
[----:B------:R-:W-:Y:S01]  /*3b20*/  UISETP.NE.AND UP1, UPT, UR4, 0x9, UPT ;  /* 0x000000090400788c */ /* 0x000fe2000bf25270 */
[----:B------:R-:W-:Y:S01]  /*3b30*/  PLOP3.LUT P0, PT, PT, PT, UP0, 0x80, 0x8 ;  /* 0x000000000008781c */ /* 0x000fe20003f0f008 */
[----:B------:R-:W-:Y:S02]  /*3b40*/  UIADD3 UR37, UPT, UPT, UR37, -0x1, URZ ;  /* 0xffffffff25257890 */ /* 0x000fe4000fffe0ff */
[----:B------:R-:W-:Y:S02]  /*3b50*/  USEL UR6, URZ, 0x1, UP1 ;  /* 0x00000001ff067887 */ /* 0x000fe40008800000 */
[----:B------:R-:W-:Y:S01]  /*3b60*/  USEL UR39, UR4, URZ, UP1 ;  /* 0x000000ff04277287 */ /* 0x000fe20008800000 */
[----:B------:R-:W-:Y:S01]  /*3b70*/  UMOV UR7, 0x40004040 ;  /* 0x4000404000077882 */ /* 0x000fe20000000000 */
[----:B------:R-:W-:Y:S02]  /*3b80*/  UMOV UR35, 0x40004040 ;  /* 0x4000404000237882 */ /* 0x000fe40000000000 */
[----:B------:R-:W-:Y:S01]  /*3b90*/  @UP0 ULEA UR4, UR39, UR41, 0x3 ;  /* 0x0000002927040291 */ /* 0x000fe2000f8e18ff */
[----:B------:R-:W-:Y:S01]  /*3ba0*/  LOP3.LUT R8, R8, UR6, RZ, 0x3c, !PT ;  /* 0x0000000608087c12 */ /* 0x000fe2000f8e3cff */
[----:B------:R-:W-:Y:S01]  /*3bb0*/  ULEA UR6, UR5, UR44, 0x9 ;  /* 0x0000002c05067291 */ /* 0x000fe2000f8e48ff */
[----:B------:R-:W-:Y:S02]  /*3bc0*/  UMOV UR33, 0x40004040 ;  /* 0x4000404000217882 */ /* 0x000fe40000000000 */
[----:B-1----:R-:W-:Y:S01]  /*3bd0*/  @P0 SHF.L.U32 R0, R8, 0x1f, RZ ;  /* 0x0000001f08000819 */ /* 0x002fe200000006ff */
[----:B------:R-:W-:Y:S02]  /*3be0*/  UIADD3 UR34, UPT, UPT, UR6, 0x2, URZ ;  /* 0x0000000206227890 */ /* 0x000fe4000fffe0ff */
[----:B------:R-:W-:Y:S01]  /*3bf0*/  UIADD3 UR30, UPT, UPT, UR6, 0x4, URZ ;  /* 0x00000004061e7890 */ /* 0x000fe2000fffe0ff */
[----:B------:R2:W3:Y:S01]  /*3c00*/  @P0 SYNCS.PHASECHK.TRANS64.TRYWAIT P1, [UR4], R0 ;  /* 0x00000000ff0005a7 */ /* 0x0004e20008021104 */
[----:B------:R-:W-:Y:S02]  /*3c10*/  ULEA UR4, UR5, UR43, 0xa ;  /* 0x0000002b05047291 */ /* 0x000fe4000f8e50ff */
[----:B------:R-:W-:Y:S02]  /*3c20*/  UIADD3 UR26, UPT, UPT, UR6, 0x6, URZ ;  /* 0x00000006061a7890 */ /* 0x000fe4000fffe0ff */
        /* <DEDUP_REMOVED lines=10> */
[----:B------:R-:W-:Y:S01]  /*3cd0*/  UIADD3 UR8, UPT, UPT, UR4, 0x206, URZ ;  /* 0x0000020604087890 */ /* 0x000fe2000fffe0ff */
[----:B------:R-:W-:Y:S01]  /*3ce0*/  UMOV UR5, 0x40004040 ;  /* 0x4000404000057882 */ /* 0x000fe20000000000 */
[----:B------:R-:W-:Y:S01]  /*3cf0*/  UMOV UR31, 0x40004040 ;  /* 0x40004040001f7882 */ /* 0x000fe20000000000 */
[----:B------:R1:W-:Y:S01]  /*3d00*/  UTCIMMA gdesc[UR4], gdesc[UR6], tmem[UR36], tmem[UR62], idesc[UR63], UP2 ;  /* 0x00ff3e06040075ea */ /* 0x0003e20009000124 */
[----:B------:R-:W-:Y:S01]  /*3d10*/  UPLOP3.LUT UP2, UPT, UPT, UPT, UPT, 0x80, 0x8 ;  /* 0x000000000008789c */ /* 0x000fe20003f4f070 */
[----:B------:R2:W-:Y:S01]  /*3d20*/  UTCIMMA gdesc[UR32], gdesc[UR34], tmem[UR36], tmem[UR60], idesc[UR61], UPT ;  /* 0x00ff3c22200075ea */ /* 0x0005e2000b800124 */
[----:B------:R-:W-:Y:S01]  /*3d30*/  UMOV UR29, 0x40004040 ;  /* 0x40004040001d7882 */ /* 0x000fe20000000000 */
[----:B------:R-:W-:Y:S01]  /*3d40*/  UMOV UR27, 0x40004040 ;  /* 0x40004040001b7882 */ /* 0x000fe20000000000 */
        /* <DEDUP_REMOVED lines=12> */
[----:B------:R-:W-:Y:S01]  /*3e10*/  UMOV UR9, 0x40004040 ;  /* 0x4000404000097882 */ /* 0x000fe20000000000 */
[----:B------:R2:W-:Y:S01]  /*3e20*/  UTCIMMA gdesc[UR12], gdesc[UR14], tmem[UR36], tmem[UR50], idesc[UR51], UPT ;  /* 0x00ff320e0c0075ea */ /* 0x0005e2000b800124 */
[----:B------:R2:W-:Y:S01]  /*3e30*/  UTCIMMA gdesc[UR8], gdesc[UR10], tmem[UR36], tmem[UR48], idesc[UR49], UPT ;  /* 0x00ff300a080075ea */ /* 0x0005e2000b800124 */
[----:B------:R2:W-:Y:S01]  /*3e40*/  UTCBAR.MULTICAST [UR40], URZ, UR42 ;  /* 0x000000ff280073e9 */ /* 0x0005e2000800082a */
[----:B-1----:R-:W-:Y:S01]  /*3e50*/  UMOV UR5, UR39 ;  /* 0x0000002700057c82 */ /* 0x002fe20008000000 */
[----:B------:R-:W-:Y:S05]  /*3e60*/  BRA.U UP3, `(.L_x_71) ;  /* 0xfffffffd03007547 */ /* 0x000fea000b83ffff */
.L_x_68:
[----:B------:R-:W-:Y:S01]  /*3e70*/  UIADD3 UR4, UPT, UPT, UR45, 0x1, URZ ;  /* 0x000000012d047890 */ /* 0x000fe2000fffe0ff */
[----:B------:R-:W-:Y:S01]  /*3e80*/  LOP3.LUT P0, RZ, R6, 0x1, RZ, 0xc0, !PT ;  /* 0x0000000106ff7812 */ /* 0x000fe2000780c0ff */
[----:B------:R-:W-:Y:S01]  /*3e90*/  UIADD3 UR5, UPT, UPT, UR46, 0xd0, URZ ;  /* 0x000000d02e057890 */ /* 0x000fe2000fffe0ff */
[----:B---3--:R-:W-:Y:S01]  /*3ea0*/  ISETP.NE.AND P1, PT, R10, 0x2, PT ;  /* 0x000000020a00780c */ /* 0x008fe20003f25270 */
[----:B------:R-:W-:-:S03]  /*3eb0*/  UISETP.NE.AND UP0, UPT, UR4, 0x4, UPT ;  /* 0x000000040400788c */ /* 0x000fc6000bf05270 */
[----:B-12---:R-:W-:Y:S01]  /*3ec0*/  SEL R0, RZ, 0x1, P1 ;  /* 0x00000001ff007807 */ /* 0x006fe20000800000 */
[----:B------:R-:W-:Y:S01]  /*3ed0*/  USEL UR6, URZ, 0x1, UP0 ;  /* 0x00000001ff067887 */ /* 0x000fe20008000000 */
[----:B------:R-:W-:Y:S01]  /*3ee0*/  SEL R10, R10, RZ, P1 ;  /* 0x000000ff0a0a7207 */ /* 0x000fe20000800000 */
[----:B------:R-:W-:Y:S01]  /*3ef0*/  USEL UR45, UR4, URZ, UP0 ;  /* 0x000000ff042d7287 */ /* 0x000fe20008000000 */
[----:B------:R1:W-:Y:S01]  /*3f00*/  UTCBAR [UR5], URZ ;  /* 0x000000ff050073e9 */ /* 0x0003e200080000ff */
[----:B------:R-:W-:Y:S02]  /*3f10*/  LOP3.LUT R9, R9, R0, RZ, 0x3c, !PT ;  /* 0x0000000009097212 */ /* 0x000fe400078e3cff */
[----:B------:R-:W-:Y:S01]  /*3f20*/  LOP3.LUT R11, R11, UR6, RZ, 0x3c, !PT ;  /* 0x000000060b0b7c12 */ /* 0x000fe2000f8e3cff */
[----:B------:R-:W-:Y:S07]  /*3f30*/  @P0 BRA `(.L_x_72) ;  /* 0xfffffff800380947 */ /* 0x000fee000383ffff */
[----:B------:R-:W2:Y:S01]  /*3f40*/  S2UR UR8, SR_CgaCtaId ;  /* 0x00000000000879c3 */ /* 0x000ea20000008800 */
[----:B------:R-:W-:Y:S01]  /*3f50*/  ELECT P0, URZ, PT ;  /* 0x0000000000ff782f */ /* 0x000fe20003800000 */
[----:B------:R-:W-:Y:S01]  /*3f60*/  IMAD.MOV.U32 R0, RZ, RZ, 0x1 ;  /* 0x00000001ff007424 */ /* 0x000fe200078e00ff */
[----:B------:R-:W-:Y:S01]  /*3f70*/  UIADD3 UR41, UPT, UPT, UR41, 0xf0, URZ ;  /* 0x000000f029297890 */ /* 0x000fe2000fffe0ff */
[----:B------:R-:W-:Y:S01]  /*3f80*/  SHF.L.U32 R3, R11, 0x1f, RZ ;  /* 0x0000001f0b037819 */ /* 0x000fe200000006ff */
[----:B------:R-:W-:-:S03]  /*3f90*/  UMOV UR4, 0x40 ;  /* 0x0000004000047882 */ /* 0x000fc60000000000 */
[----:B------:R-:W-:Y:S01]  /*3fa0*/  UVIRTCOUNT.DEALLOC.SMPOOL 0x80 ;  /* 0x000000800000784c */ /* 0x000fe20000000000 */
[----:B--2---:R-:W-:Y:S02]  /*3fb0*/  ULEA UR8, UR8, UR4, 0x18 ;  /* 0x0000000408087291 */ /* 0x004fe4000f8ec0ff */
[----:B------:R-:W-:-:S07]  /*3fc0*/  ULEA UR4, UR45, UR41, 0x3 ;  /* 0x000000292d047291 */ /* 0x000fce000f8e18ff */
[----:B------:R2:W-:Y:S02]  /*3fd0*/  @P0 STS.U8 [UR8+0x1c], R0 ;  /* 0x00001c00ff000988 */ /* 0x0005e40008000008 */
[----:B------:R-:W3:Y:S02]  /*3fe0*/  SYNCS.PHASECHK.TRANS64.TRYWAIT P0, [UR4], R3 ;  /* 0x00000003ff0075a7 */ /* 0x000ee40008001104 */
[----:B--23--:R-:W-:Y:S05]  /*3ff0*/  @!P0 BRA `(.L_x_73) ;  /* 0x0000003000588947 */ /* 0x00cfea0003800000 */
.L_x_138:
[----:B------:R-:W-:-:S04]  /*4000*/  UIADD3 UR4, UPT, UPT, UR45, 0x1, URZ ;  /* 0x000000012d047890 */ /* 0x000fc8000fffe0ff */
[----:B------:R-:W-:-:S04]  /*4010*/  UISETP.NE.AND UP0, UPT, UR4, 0x4, UPT ;  /* 0x000000040400788c */ /* 0x000fc8000bf05270 */
[----:B------:R-:W-:Y:S02]  /*4020*/  USEL UR6, URZ, 0x1, UP0 ;  /* 0x00000001ff067887 */ /* 0x000fe40008000000 */
[----:B------:R-:W-:-:S04]  /*4030*/  USEL UR4, UR4, URZ, UP0 ;  /* 0x000000ff04047287 */ /* 0x000fc80008000000 */
[----:B-1----:R-:W-:Y:S01]  /*4040*/  ULEA UR5, UR4, UR41, 0x3 ;  /* 0x0000002904057291 */ /* 0x002fe2000f8e18ff */
[----:B------:R-:W-:-:S04]  /*4050*/  LOP3.LUT R2, R11, UR6, RZ, 0x3c, !PT ;  /* 0x000000060b027c12 */ /* 0x000fc8000f8e3cff */
[----:B--2---:R-:W-:-:S04]  /*4060*/  SHF.L.U32 R3, R2, 0x1f, RZ ;  /* 0x0000001f02037819 */ /* 0x004fc800000006ff */
[----:B------:R-:W1:Y:S02]  /*4070*/  SYNCS.PHASECHK.TRANS64.TRYWAIT P0, [UR5], R3 ;  /* 0x00000003ff0075a7 */ /* 0x000e640008001105 */
[----:B-1----:R-:W-:Y:S05]  /*4080*/  @!P0 BRA `(.L_x_74) ;  /* 0x00000030004c8947 */ /* 0x002fea0003800000 */
.L_x_140:
        /* <DEDUP_REMOVED lines=9> */
.L_x_142:
[----:B------:R-:W-:-:S04]  /*4120*/  UIADD3 UR4, UPT, UPT, UR4, 0x1, URZ ;  /* 0x0000000104047890 */ /* 0x000fc8000fffe0ff */
[----:B------:R-:W-:-:S04]  /*4130*/  UISETP.NE.AND UP0, UPT, UR4, 0x4, UPT ;  /* 0x000000040400788c */ /* 0x000fc8000bf05270 */
[----:B------:R-:W-:Y:S02]  /*4140*/  USEL UR5, URZ, 0x1, UP0 ;  /* 0x00000001ff057887 */ /* 0x000fe40008000000 */
[----:B------:R-:W-:-:S04]  /*4150*/  USEL UR4, UR4, URZ, UP0 ;  /* 0x000000ff04047287 */ /* 0x000fc80008000000 */
[----:B------:R-:W-:Y:S01]  /*4160*/  ULEA UR4, UR4, UR41, 0x3 ;  /* 0x0000002904047291 */ /* 0x000fe2000f8e18ff */
[----:B-1----:R-:W-:-:S04]  /*4170*/  LOP3.LUT R3, R2, UR5, RZ, 0x3c, !PT ;  /* 0x0000000502037c12 */ /* 0x002fc8000f8e3cff */
[----:B------:R-:W-:-:S04]  /*4180*/  SHF.L.U32 R3, R3, 0x1f, RZ ;  /* 0x0000001f03037819 */ /* 0x000fc800000006ff */
[----:B------:R-:W1:Y:S02]  /*4190*/  SYNCS.PHASECHK.TRANS64.TRYWAIT P0, [UR4], R3 ;  /* 0x00000003ff0075a7 */ /* 0x000e640008001104 */
[----:B-1----:R-:W-:Y:S05]  /*41a0*/  @!P0 BRA `(.L_x_76) ;  /* 0x0000003000348947 */ /* 0x002fea0003800000 */
.L_x_144:
[----:B------:R-:W-:Y:S01]  /*41b0*/  NOP ;  /* 0x0000000000007918 */ /* 0x000fe20000000000 */
[----:B-1----:R-:W1:Y:S01]  /*41c0*/  LDS R0, [UR8+0x14] ;  /* 0x00001408ff007984 */ /* 0x002e620008000800 */
[----:B------:R-:W-:Y:S01]  /*41d0*/  ULOP3.LUT UR4, UR65, 0xffff, URZ, 0xc0, !UPT ;  /* 0x0000ffff41047892 */ /* 0x000fe2000f8ec0ff */
[----:B------:R-:W-:Y:S01]  /*41e0*/  UMOV UR5, 0xffff ;  /* 0x0000ffff00057882 */ /* 0x000fe20000000000 */
[----:B------:R-:W-:Y:S02]  /*41f0*/  UMOV UR6, 0x1 ;  /* 0x0000000100067882 */ /* 0x000fe40000000000 */
[----:B------:R-:W-:-:S04]  /*4200*/  USHF.R.U32.HI UR4, URZ, 0x5, UR4 ;  /* 0x00000005ff047899 */ /* 0x000fc80008011604 */
[----:B------:R-:W-:Y:S02]  /*4210*/  USHF.L.U32 UR5, UR5, UR4, URZ ;  /* 0x0000000405057299 */ /* 0x000fe400080006ff */
[----:B------:R-:W-:-:S04]  /*4220*/  USHF.L.U32 UR4, UR6, UR4, URZ ;  /* 0x0000000406047299 */ /* 0x000fc800080006ff */
[----:B-1----:R-:W-:-:S04]  /*4230*/  LOP3.LUT R0, R0, UR5, RZ, 0xc0, !PT ;  /* 0x0000000500007c12 */ /* 0x002fc8000f8ec0ff */
[----:B------:R-:W-:-:S13]  /*4240*/  ISETP.NE.AND P0, PT, R0, UR5, PT ;  /* 0x0000000500007c0c */ /* 0x000fda000bf05270 */
[----:B------:R-:W-:Y:S05]  /*4250*/  @P0 BRA `(.L_x_77) ;  /* 0x0000000000580947 */ /* 0x000fea0003800000 */
[----:B------:R-:W1:Y:S02]  /*4260*/  LDS R0, [UR8+0x18] ;  /* 0x00001808ff007984 */ /* 0x000e640008000800 */
[----:B-1----:R-:W-:-:S04]  /*4270*/  LOP3.LUT R0, R0, UR4, RZ, 0xc0, !PT ;  /* 0x0000000400007c12 */ /* 0x002fc8000f8ec0ff */
[----:B------:R-:W-:-:S13]  /*4280*/  ISETP.NE.AND P0, PT, R0, UR4, PT ;  /* 0x0000000400007c0c */ /* 0x000fda000bf05270 */
[----:B------:R-:W-:Y:S05]  /*4290*/  @P0 BRA `(.L_x_78) ;  /* 0x00000000003c0947 */ /* 0x000fea0003800000 */
[----:B------:R-:W1:Y:S01]  /*42a0*/  S2R R2, SR_LANEID ;  /* 0x0000000000027919 */ /* 0x000e620000000000 */
[----:B------:R-:W-:Y:S01]  /*42b0*/  ULOP3.LUT UR5, URZ, UR5, URZ, 0x33, !UPT ;  /* 0x00000005ff057292 */ /* 0x000fe2000f8e33ff */
[----:B------:R-:W-:Y:S01]  /*42c0*/  LOP3.LUT R4, RZ, UR4, RZ, 0x33, !PT ;  /* 0x00000004ff047c12 */ /* 0x000fe2000f8e33ff */
[----:B------:R-:W-:Y:S02]  /*42d0*/  VOTEU.ANY UR4, UPT, PT ;  /* 0x0000000000047886 */ /* 0x000fe400038e0100 */
[----:B------:R-:W-:Y:S01]  /*42e0*/  UFLO.U32 UR4, UR4 ;  /* 0x00000004000472bd */ /* 0x000fe200080e0000 */
[----:B------:R-:W2:Y:S01]  /*42f0*/  REDUX UR6, R4 ;  /* 0x00000000040673c4 */ /* 0x000ea20000000000 */
[----:B------:R-:W-:-:S06]  /*4300*/  IMAD.U32 R0, RZ, RZ, UR5 ;  /* 0x00000005ff007e24 */ /* 0x000fcc000f8e00ff */
[----:B------:R3:W-:Y:S01]  /*4310*/  UTCATOMSWS.AND URZ, UR5 ;  /* 0x0000000500ff79e3 */ /* 0x0007e20008000000 */
[----:B------:R-:W4:Y:S01]  /*4320*/  REDUX UR7, R0 ;  /* 0x00000000000773c4 */ /* 0x000f220000000000 */
[----:B-1----:R-:W-:Y:S01]  /*4330*/  ISETP.EQ.U32.AND P0, PT, R2, UR4, PT ;  /* 0x0000000402007c0c */ /* 0x002fe2000bf02070 */
[----:B--2---:R-:W-:Y:S01]  /*4340*/  IMAD.U32 R2, RZ, RZ, UR6 ;  /* 0x00000006ff027e24 */ /* 0x004fe2000f8e00ff */
[----:B----4-:R-:W-:-:S11]  /*4350*/  MOV R3, UR7 ;  /* 0x0000000700037c02 */ /* 0x010fd60008000f00 */
[----:B------:R3:W-:Y:S04]  /*4360*/  @P0 ATOMS.AND RZ, [UR8+0x14], R3 ;  /* 0x00001403ffff098c */ /* 0x0007e8000a800008 */
[----:B------:R3:W-:Y:S01]  /*4370*/  @P0 ATOMS.AND RZ, [UR8+0x18], R2 ;  /* 0x00001802ffff098c */ /* 0x0007e2000a800008 */
[----:B------:R-:W-:Y:S05]  /*4380*/  BRA `(.L_x_79) ;  /* 0x0000000000147947 */ /* 0x000fea0003800000 */
.L_x_78:
[----:B------:R-:W-:Y:S02]  /*4390*/  MOV R2, 0x43b0 ;  /* 0x000043b000027802 */ /* 0x000fe40000000f00 */
[----:B-----5:R-:W-:Y:S05]  /*43a0*/  CALL.REL.NOINC `($__internal_0_$__cuda_sm10x_tcgen05_guardrail_trap_col_being_dealloced_not_returned_by_alloc) ;  /* 0x0000003000507944 */ /* 0x020fea0003c00000 */
[----:B------:R-:W-:Y:S05]  /*43b0*/  BRA `(.L_x_79) ;  /* 0x0000000000087947 */ /* 0x000fea0003800000 */
.L_x_77:
[----:B------:R-:W-:Y:S02]  /*43c0*/  MOV R2, 0x43e0 ;  /* 0x000043e000027802 */ /* 0x000fe40000000f00 */
[----:B-----5:R-:W-:Y:S05]  /*43d0*/  CALL.REL.NOINC `($__internal_2_$__cuda_sm10x_tcgen05_guardrail_trap_unallocated_columns_being_dealloced) ;  /* 0x00000030005c7944 */ /* 0x020fea0003c00000 */
.L_x_79:
[----:B------:R-:W-:Y:S01]  /*43e0*/  NOP ;  /* 0x0000000000007918 */ /* 0x000fe20000000000 */
[----:B---3--:R-:W-:Y:S05]  /*43f0*/  EXIT ;  /* 0x000000000000794d */ /* 0x008fea0003800000 */
.L_x_61:
[----:B------:R-:W-:-:S09]  /*4400*/  UISETP.NE.OR UP0, UPT, UR18, 0x3, !UP3 ;  /* 0x000000031200788c */ /* 0x000fd2000df05670 */
[----:B------:R-:W-:Y:S05]  /*4410*/  BRA.U UP0, `(.L_x_80) ;  /* 0x0000000d00347547 */ /* 0x000fea000b800000 */
[----:B------:R-:W2:Y:S01]  /*4420*/  LDCU.64 UR4, c[0x0][0x888] ;  /* 0x00011100ff0477ac */ /* 0x000ea20008000a00 */
[----:B------:R-:W3:Y:S01]  /*4430*/  LDC.64 R12, c[0x0][0x348] ;  /* 0x0000d200ff0c7b82 */ /* 0x000ee20000000a00 */
[----:B------:R-:W-:Y:S02]  /*4440*/  HFMA2 R9, -RZ, RZ, 0, 0 ;  /* 0x00000000ff097431 */ /* 0x000fe400000001ff */
[----:B------:R-:W-:Y:S01]  /*4450*/  IMAD.MOV.U32 R11, RZ, RZ, 0x1 ;  /* 0x00000001ff0b7424 */ /* 0x000fe200078e00ff */
[----:B------:R-:W4:Y:S01]  /*4460*/  LDCU UR33, c[0x0][0x370] ;  /* 0x00006e00ff2177ac */ /* 0x000f220008000800 */
[----:B------:R-:W-:Y:S01]  /*4470*/  IMAD.MOV.U32 R10, RZ, RZ, RZ ;  /* 0x000000ffff0a7224 */ /* 0x000fe200078e00ff */
[----:B------:R-:W-:Y:S01]  /*4480*/  MOV R8, 0x800 ;  /* 0x0000080000087802 */ /* 0x000fe20000000f00 */
[----:B------:R-:W4:Y:S01]  /*4490*/  LDCU.128 UR28, c[0x0][0xb10] ;  /* 0x00016200ff1c77ac */ /* 0x000f220008000c00 */
[----:B------:R-:W1:Y:S01]  /*44a0*/  LDCU UR32, c[0x0][0x374] ;  /* 0x00006e80ff2077ac */ /* 0x000e620008000800 */
[----:B------:R-:W1:Y:S01]  /*44b0*/  LDCU.64 UR26, c[0x0][0x890] ;  /* 0x00011200ff1a77ac */ /* 0x000e620008000a00 */
[----:B--2---:R-:W-:Y:S01]  /*44c0*/  UISETP.NE.U32.AND UP0, UPT, UR4, URZ, UPT ;  /* 0x000000ff0400728c */ /* 0x004fe2000bf05070 */
[----:B------:R-:W2:Y:S01]  /*44d0*/  LDCU UR16, c[0x0][0xb0c] ;  /* 0x00016180ff1077ac */ /* 0x000ea20008000800 */
[----:B------:R-:W3:Y:S01]  /*44e0*/  LDCU UR38, c[0x0][0xb20] ;  /* 0x00016400ff2677ac */ /* 0x000ee20008000800 */
[----:B------:R-:W3:Y:S01]  /*44f0*/  LDCU UR4, c[0x0][0xb30] ;  /* 0x00016600ff0477ac */ /* 0x000ee20008000800 */
[----:B------:R-:W-:Y:S01]  /*4500*/  UMOV UR17, 0x400 ;  /* 0x0000040000117882 */ /* 0x000fe20000000000 */
[----:B----4-:R-:W-:-:S02]  /*4510*/  UIMAD.WIDE.U32 UR6, UR33, UR28, URZ ;  /* 0x0000001c210672a5 */ /* 0x010fc4000f8e00ff */
[----:B-1----:R-:W-:Y:S02]  /*4520*/  UIMAD.WIDE.U32 UR8, UR32, UR31, URZ ;  /* 0x0000001f200872a5 */ /* 0x002fe4000f8e00ff */
[----:B------:R-:W-:Y:S02]  /*4530*/  ULEA UR17, UR52, UR17, 0x18 ;  /* 0x0000001134117291 */ /* 0x000fe4000f8ec0ff */
[----:B------:R-:W-:Y:S02]  /*4540*/  UISETP.NE.AND.EX UP5, UPT, UR5, URZ, UPT, UP0 ;  /* 0x000000ff0500728c */ /* 0x000fe4000bfa5300 */
[----:B------:R-:W-:Y:S02]  /*4550*/  UISETP.NE.U32.AND UP6, UPT, UR26, URZ, UPT ;  /* 0x000000ff1a00728c */ /* 0x000fe4000bfc5070 */
[----:B------:R-:W-:Y:S02]  /*4560*/  UIADD3 UR5, UPT, UPT, UR17, 0x90, URZ ;  /* 0x0000009011057890 */ /* 0x000fe4000fffe0ff */
[----:B------:R-:W-:Y:S01]  /*4570*/  UISETP.NE.AND UP0, UPT, UR42, 0x1, UPT ;  /* 0x000000012a00788c */ /* 0x000fe2000bf05270 */
[----:B------:R-:W-:Y:S01]  /*4580*/  UMOV UR35, UR7 ;  /* 0x0000000700237c82 */ /* 0x000fe20008000000 */
[----:B------:R-:W-:Y:S01]  /*4590*/  UMOV UR34, UR9 ;  /* 0x0000000900227c82 */ /* 0x000fe20008000000 */
[----:B------:R-:W-:-:S02]  /*45a0*/  USEL UR37, URZ, 0x1, UP4 ;  /* 0x00000001ff257887 */ /* 0x000fc4000a000000 */
[----:B--2---:R-:W-:Y:S02]  /*45b0*/  UISETP.NE.AND UP0, UPT, UR16, 0x1, UPT ;  /* 0x000000011000788c */ /* 0x004fe4000bf05270 */
[----:B------:R-:W-:Y:S02]  /*45c0*/  UPLOP3.LUT UP4, UPT, UPT, UPT, UPT, 0x40, 0x4 ;  /* 0x000000000004789c */ /* 0x000fe40003f8e870 */
[----:B------:R-:W-:Y:S01]  /*45d0*/  UISETP.GE.AND UP2, UPT, UR42, 0x1, UPT ;  /* 0x000000012a00788c */ /* 0x000fe2000bf46270 */
[----:B------:R-:W1:Y:S01]  /*45e0*/  LDCU.64 UR14, c[0x0][0xb28] ;  /* 0x00016500ff0e77ac */ /* 0x000e620008000a00 */
[----:B------:R-:W-:Y:S02]  /*45f0*/  UISETP.NE.AND.EX UP6, UPT, UR27, URZ, UPT, UP6 ;  /* 0x000000ff1b00728c */ /* 0x000fe4000bfc5360 */
[----:B------:R-:W-:Y:S02]  /*4600*/  UPRMT UR52, UR52, 0x654, UR5 ;  /* 0x0000065434347896 */ /* 0x000fe40008000005 */
[----:B------:R-:W-:-:S02]  /*4610*/  USHF.R.U32.HI UR35, URZ, UR29, UR35 ;  /* 0x0000001dff237299 */ /* 0x000fc40008011623 */
[----:B---3--:R-:W-:Y:S02]  /*4620*/  USHF.R.U32.HI UR34, URZ, UR38, UR34 ;  /* 0x00000026ff227299 */ /* 0x008fe40008011622 */
[----:B------:R-:W-:Y:S02]  /*4630*/  UISETP.NE.AND UP0, UPT, UR30, 0x1, UPT ;  /* 0x000000011e00788c */ /* 0x000fe4000bf05270 */
[----:B------:R-:W-:-:S11]  /*4640*/  UISETP.NE.AND UP3, UPT, UR4, 0x1, UPT ;  /* 0x000000010400788c */ /* 0x000fd6000bf65270 */
.L_x_88:
[C---:B------:R-:W-:Y:S02]  /*4650*/  LEA R3, R10.reuse, UR17, 0x3 ;  /* 0x000000110a037c11 */ /* 0x040fe4000f8e18ff */
[----:B------:R-:W-:Y:S02]  /*4660*/  SHF.L.U32 R0, R9, 0x1f, RZ ;  /* 0x0000001f09007819 */ /* 0x000fe400000006ff */
[----:B------:R-:W-:Y:S02]  /*4670*/  LEA R5, R10, UR17, 0x4 ;  /* 0x000000110a057c11 */ /* 0x000fe4000f8e20ff */
[----:B--2---:R-:W2:Y:S02]  /*4680*/  SYNCS.PHASECHK.TRANS64.TRYWAIT P0, [R3+URZ+0xb0], R0 ;  /* 0x0000b000030075a7 */ /* 0x004ea400080011ff */
[----:B--2---:R-:W-:Y:S05]  /*4690*/  @!P0 BRA `(.L_x_81) ;  /* 0x0000002c00108947 */ /* 0x004fea0003800000 */
.L_x_145:
[----:B------:R-:W3:Y:S01]  /*46a0*/  LDS.128 R4, [R5+0x140] ;  /* 0x0001400005047984 */ /* 0x000ee20000000c00 */
[----:B------:R-:W-:Y:S01]  /*46b0*/  UISETP.GE.AND UP0, UPT, UR42, 0x1, UPT ;  /* 0x000000012a00788c */ /* 0x000fe2000bf06270 */
[----:B------:R-:W-:Y:S01]  /*46c0*/  @!PT LDS RZ, [RZ] ;  /* 0x00000000fffff984 */ /* 0x000fe20000000800 */
[----:B------:R-:W-:Y:S01]  /*46d0*/  @!PT LDS RZ, [RZ] ;  /* 0x00000000fffff984 */ /* 0x000fe20000000800 */
[----:B------:R-:W-:Y:S01]  /*46e0*/  @!PT LDS RZ, [RZ] ;  /* 0x00000000fffff984 */ /* 0x000fe20000000800 */
[----:B------:R-:W-:Y:S01]  /*46f0*/  @!PT LDS RZ, [RZ] ;  /* 0x00000000fffff984 */ /* 0x000fe20000000800 */
[----:B------:R4:W-:Y:S06]  /*4700*/  MEMBAR.ALL.CTA ;  /* 0x0000000000007992 */ /* 0x0009ec0000008000 */
[----:B----4-:R-:W4:Y:S01]  /*4710*/  FENCE.VIEW.ASYNC.S ;  /* 0x00000000000073c6 */ /* 0x010f220000000000 */
[----:B---3--:R-:W-:Y:S11]  /*4720*/  LOP3.LUT P0, RZ, R6, 0x1, RZ, 0xc0, !PT ;  /* 0x0000000106ff7812 */ /* 0x008ff6000780c0ff */
[----:B------:R-:W-:Y:S02]  /*4730*/  @!UPT UIADD3 URZ, UPT, UPT, URZ, URZ, URZ ;  /* 0x000000fffffff290 */ /* 0x000fe4000fffe0ff */
[----:B----4-:R-:W-:Y:S01]  /*4740*/  VOTEU.ANY UP2, P0 ;  /* 0x0000000000ff7886 */ /* 0x010fe20000040100 */
[----:B------:R-:W-:Y:S11]  /*4750*/  PLOP3.LUT P0, PT, PT, PT, UP2, 0x80, 0x8 ;  /* 0x000000000008781c */ /* 0x000ff60003f0f028 */
[----:B------:R-:W-:Y:S02]  /*4760*/  @!UPT UIADD3 URZ, UPT, UPT, URZ, URZ, URZ ;  /* 0x000000fffffff290 */ /* 0x000fe4000fffe0ff */
[----:B--2---:R-:W-:Y:S02]  /*4770*/  @P0 SHF.R.U32.HI R0, RZ, 0x10, R5 ;  /* 0x00000010ff000819 */ /* 0x004fe40000011605 */
[----:B------:R-:W-:Y:S02]  /*4780*/  @P0 MOV R2, R4 ;  /* 0x0000000400020202 */ /* 0x000fe40000000f00 */
[----:B------:R-:W-:Y:S01]  /*4790*/  @P0 R2UR UR4, R0 ;  /* 0x00000000000402ca */ /* 0x000fe200000e0000 */
[----:B------:R-:W-:Y:S01]  /*47a0*/  VIADD R0, R3, 0xc0 ;  /* 0x000000c003007836 */ /* 0x000fe20000000000 */
[----:B------:R-:W-:Y:S02]  /*47b0*/  @P0 LOP3.LUT R4, R5, 0xffff, RZ, 0xc0, !PT ;  /* 0x0000ffff05040812 */ /* 0x000fe400078ec0ff */
[----:B------:R-:W-:Y:S02]  /*47c0*/  @P0 R2UR UR6, R2 ;  /* 0x00000000020602ca */ /* 0x000fe400000e0000 */
[----:B------:R-:W-:Y:S02]  /*47d0*/  PRMT R0, RZ, 0x654, R0 ;  /* 0x00000654ff007816 */ /* 0x000fe40000000000 */
[----:B------:R-:W-:Y:S02]  /*47e0*/  @P0 R2UR UR5, R4 ;  /* 0x00000000040502ca */ /* 0x000fe400000e0000 */
[----:B------:R2:W-:Y:S03]  /*47f0*/  SYNCS.ARRIVE.TRANS64.RED.A1T0 RZ, [R0+URZ], RZ ;  /* 0x000000ff00ff79a7 */ /* 0x0005e600081004ff */
[----:B------:R-:W-:Y:S04]  /*4800*/  @UP2 UMOV UR25, UR4 ;  /* 0x0000000400192c82 */ /* 0x000fe80008000000 */
[----:B------:R-:W-:Y:S04]  /*4810*/  @UP2 UMOV UR13, UR6 ;  /* 0x00000006000d2c82 */ /* 0x000fe80008000000 */
[----:B------:R-:W-:Y:S01]  /*4820*/  @UP2 UMOV UR7, UR5 ;  /* 0x0000000500072c82 */ /* 0x000fe20008000000 */
[----:B------:R-:W-:Y:S05]  /*4830*/  BRA.U !UP0, `(.L_x_82) ;  /* 0x0000000108c07547 */ /* 0x000fea000b800000 */
[----:B------:R-:W-:Y:S02]  /*4840*/  UIMAD.WIDE.U32 UR10, UR7, UR31, URZ ;  /* 0x0000001f070a72a5 */ /* 0x000fe4000f8e00ff */
[----:B------:R-:W-:Y:S02]  /*4850*/  UP2UR UR12, UPR, URZ, 0x4 ;  /* 0x00000004ff0c7883 */ /* 0x000fe40008000000 */
[----:B------:R-:W-:Y:S02]  /*4860*/  UISETP.NE.AND UP2, UPT, UR30, 0x1, UPT ;  /* 0x000000011e00788c */ /* 0x000fe4000bf45270 */
[----:B------:R-:W-:Y:S02]  /*4870*/  UIMAD.WIDE.U32 UR18, UR13, UR28, URZ ;  /* 0x0000001c0d1272a5 */ /* 0x000fe4000f8e00ff */
[----:B------:R-:W-:Y:S02]  /*4880*/  USEL UR4, UR32, UR34, !UP2 ;  /* 0x0000002220047287 */ /* 0x000fe4000d000000 */
[----:B------:R-:W-:Y:S02]  /*4890*/  UISETP.NE.AND UP0, UPT, UR16, 0x1, UPT ;  /* 0x000000011000788c */ /* 0x000fe4000bf05270 */
[----:B------:R-:W-:Y:S02]  /*48a0*/  UP2UR UR24, UPR, URZ, 0x2 ;  /* 0x00000002ff187883 */ /* 0x000fe40008000000 */
[----:B------:R-:W-:Y:S02]  /*48b0*/  UISETP.NE.AND UP1, UPT, UR42, 0x1, UPT ;  /* 0x000000012a00788c */ /* 0x000fe4000bf25270 */
[----:B-1----:R-:W-:Y:S02]  /*48c0*/  UIMAD.WIDE.U32 UR20, UR4, UR14, URZ ;  /* 0x0000000e041472a5 */ /* 0x002fe4000f8e00ff */
[----:B------:R-:W-:Y:S01]  /*48d0*/  USEL UR8, UR33, UR35, !UP0 ;  /* 0x0000002321087287 */ /* 0x000fe2000c000000 */
[----:B------:R-:W-:Y:S02]  /*48e0*/  UMOV UR5, UR11 ;  /* 0x0000000b00057c82 */ /* 0x000fe40008000000 */
[----:B------:R-:W-:Y:S02]  /*48f0*/  USHF.R.U32.HI UR6, URZ, UR38, UR5 ;  /* 0x00000026ff067299 */ /* 0x000fe40008011605 */
[----:B------:R-:W-:Y:S02]  /*4900*/  UIMAD.WIDE.U32 UR22, UR8, UR14, URZ ;  /* 0x0000000e081672a5 */ /* 0x000fe4000f8e00ff */
[----:B------:R-:W-:Y:S02]  /*4910*/  USEL UR6, UR7, UR6, !UP2 ;  /* 0x0000000607067287 */ /* 0x000fe4000d000000 */
[----:B------:R-:W-:Y:S02]  /*4920*/  UISETP.NE.AND UP2, UPT, UR12, URZ, UPT ;  /* 0x000000ff0c00728c */ /* 0x000fe4000bf45270 */
[----:B------:R-:W-:Y:S01]  /*4930*/  UIMAD.WIDE.U32 UR10, UR6, UR14, URZ ;  /* 0x0000000e060a72a5 */ /* 0x000fe2000f8e00ff */
[----:B------:R-:W-:Y:S02]  /*4940*/  UMOV UR5, UR19 ;  /* 0x0000001300057c82 */ /* 0x000fe40008000000 */
[----:B------:R-:W-:Y:S03]  /*4950*/  USHF.R.U32.HI UR9, URZ, UR29, UR5 ;  /* 0x0000001dff097299 */ /* 0x000fe60008011605 */
[----:B------:R-:W-:Y:S02]  /*4960*/  UMOV UR5, UR21 ;  /* 0x0000001500057c82 */ /* 0x000fe40008000000 */
[----:B------:R-:W-:Y:S03]  /*4970*/  @UP1 USHF.R.U32.HI UR4, URZ, UR15, UR5 ;  /* 0x0000000fff041299 */ /* 0x000fe60008011605 */
[----:B------:R-:W-:Y:S01]  /*4980*/  UMOV UR5, UR23 ;  /* 0x0000001700057c82 */ /* 0x000fe20008000000 */
[----:B------:R-:W-:Y:S02]  /*4990*/  UIMAD UR4, UR42, UR4, URZ ;  /* 0x000000042a0472a4 */ /* 0x000fe4000f8e02ff */
[----:B------:R-:W-:Y:S02]  /*49a0*/  @UP1 USHF.R.U32.HI UR8, URZ, UR15, UR5 ;  /* 0x0000000fff081299 */ /* 0x000fe40008011605 */
[----:B------:R-:W-:Y:S02]  /*49b0*/  USEL UR5, UR13, UR9, !UP0 ;  /* 0x000000090d057287 */ /* 0x000fe4000c000000 */
[----:B------:R-:W-:Y:S02]  /*49c0*/  UIMAD UR9, UR42, UR8, URZ ;  /* 0x000000082a0972a4 */ /* 0x000fe4000f8e02ff */
[----:B------:R-:W-:Y:S03]  /*49d0*/  UISETP.GE.AND UP0, UPT, UR6, UR4, UPT ;  /* 0x000000040600728c */ /* 0x000fe6000bf06270 */
[----:B------:R-:W-:Y:S01]  /*49e0*/  UMOV UR4, UR11 ;  /* 0x0000000b00047c82 */ /* 0x000fe20008000000 */
[----:B------:R-:W-:Y:S02]  /*49f0*/  UISETP.GE.OR UP0, UPT, UR5, UR9, UP0 ;  /* 0x000000090500728c */ /* 0x000fe40008706670 */
[----:B------:R-:W-:Y:S02]  /*4a00*/  USHF.R.U32.HI UR4, URZ, UR15, UR4 ;  /* 0x0000000fff047299 */ /* 0x000fe40008011604 */
[----:B------:R-:W-:Y:S02]  /*4a10*/  UIMAD.WIDE.U32 UR10, UR5, UR14, URZ ;  /* 0x0000000e050a72a5 */ /* 0x000fe4000f8e00ff */
[----:B------:R-:W-:Y:S04]  /*4a20*/  USEL UR12, UR6, UR4, !UP1 ;  /* 0x00000004060c7287 */ /* 0x000fe8000c800000 */
[----:B------:R-:W-:Y:S01]  /*4a30*/  UIADD3 UR9, UPT, UPT, -UR12, URZ, URZ ;  /* 0x000000ff0c097290 */ /* 0x000fe2000fffe1ff */
[----:B------:R-:W-:Y:S02]  /*4a40*/  @!UP0 UMOV UR4, UR11 ;  /* 0x0000000b00048c82 */ /* 0x000fe40008000000 */
[----:B------:R-:W-:Y:S02]  /*4a50*/  @!UP0 USHF.R.U32.HI UR4, URZ, UR15, UR4 ;  /* 0x0000000fff048299 */ /* 0x000fe40008011604 */
[----:B------:R-:W-:Y:S02]  /*4a60*/  UIMAD UR9, UR42, UR9, UR6 ;  /* 0x000000092a0972a4 */ /* 0x000fe4000f8e0206 */
[----:B------:R-:W-:Y:S02]  /*4a70*/  @!UP0 USEL UR4, UR5, UR4, !UP1 ;  /* 0x0000000405048287 */ /* 0x000fe4000c800000 */
[----:B------:R-:W-:Y:S02]  /*4a80*/  UISETP.NE.AND UP1, UPT, UR24, URZ, UPT ;  /* 0x000000ff1800728c */ /* 0x000fe4000bf25270 */
[----:B------:R-:W-:Y:S02]  /*4a90*/  @!UP0 UIMAD UR9, UR8, UR9, UR4 ;  /* 0x00000009080982a4 */ /* 0x000fe4000f8e0204 */
[----:B------:R-:W-:Y:S02]  /*4aa0*/  @!UP0 UIADD3 UR10, UPT, UPT, UR12, -UR4, URZ ;  /* 0x800000040c0a8290 */ /* 0x000fe4000fffe0ff */
[----:B------:R-:W-:Y:S02]  /*4ab0*/  UIADD3 UR4, UPT, UPT, -UR5, URZ, URZ ;  /* 0x000000ff05047290 */ /* 0x000fe4000fffe1ff */
[----:B------:R-:W-:Y:S02]  /*4ac0*/  UIADD3 UR8, UPT, UPT, -UR6, URZ, URZ ;  /* 0x000000ff06087290 */ /* 0x000fe4000fffe1ff */
[----:B------:R-:W-:Y:S02]  /*4ad0*/  @!UP0 UIMAD UR6, UR10, UR42, UR5 ;  /* 0x0000002a0a0682a4 */ /* 0x000fe4000f8e0205 */
[----:B------:R-:W-:Y:S02]  /*4ae0*/  UIMAD UR13, UR16, UR4, UR13 ;  /* 0x00000004100d72a4 */ /* 0x000fe4000f8e020d */
[----:B------:R-:W-:Y:S01]  /*4af0*/  UIMAD UR7, UR30, UR8, UR7 ;  /* 0x000000081e0772a4 */ /* 0x000fe2000f8e0207 */
[----:B------:R-:W-:Y:S02]  /*4b00*/  @!UP0 UMOV UR5, UR9 ;  /* 0x0000000900058c82 */ /* 0x000fe40008000000 */
[----:B------:R-:W-:Y:S02]  /*4b10*/  UIMAD UR13, UR5, UR16, UR13 ;  /* 0x00000010050d72a4 */ /* 0x000fe4000f8e020d */
[----:B------:R-:W-:Y:S11]  /*4b20*/  UIMAD UR7, UR6, UR30, UR7 ;  /* 0x0000001e060772a4 */ /* 0x000ff6000f8e0207 */
[----:B------:R-:W-:Y:S01]  /*4b30*/  @!UPT UIADD3 URZ, UPT, UPT, URZ, URZ, URZ ;  /* 0x000000fffffff290 */ /* 0x000fe2000fffe0ff */
.L_x_82:
[----:B------:R-:W3:Y:S01]  /*4b40*/  @!UP3 LDCU.128 UR20, c[0x0][0xb10] ;  /* 0x00016200ff14b7ac */ /* 0x000ee20008000c00 */
[----:B------:R-:W-:Y:S02]  /*4b50*/  ISETP.NE.U32.AND P0, PT, RZ, UR26, PT ;  /* 0x0000001aff007c0c */ /* 0x000fe4000bf05070 */
[----:B------:R-:W-:Y:S02]  /*4b60*/  SHF.L.U32 R2, R11, 0x1f, RZ ;  /* 0x0000001f0b027819 */ /* 0x000fe400000006ff */
[----:B------:R-:W-:Y:S01]  /*4b70*/  ISETP.NE.AND.EX P0, PT, RZ, UR27, PT, P0 ;  /* 0x0000001bff007c0c */ /* 0x000fe2000bf05300 */
[----:B------:R-:W4:Y:S01]  /*4b80*/  @!UP3 LDCU UR5, c[0x0][0xb0c] ;  /* 0x00016180ff05b7ac */ /* 0x000f220008000800 */
[----:B---3--:R-:W-:Y:S07]  /*4b90*/  UIMAD.WIDE.U32 UR8, UR13, UR20, URZ ;  /* 0x000000140d0872a5 */ /* 0x008fee000f8e00ff */
[----:B------:R-:W-:Y:S01]  /*4ba0*/  @!UP3 UMOV UR4, UR9 ;  /* 0x000000090004bc82 */ /* 0x000fe20008000000 */
[----:B----4-:R-:W-:Y:S02]  /*4bb0*/  @!UP3 UISETP.NE.AND UP0, UPT, UR5, 0x1, UPT ;  /* 0x000000010500b88c */ /* 0x010fe4000bf05270 */
[----:B------:R-:W-:Y:S02]  /*4bc0*/  @!UP3 USHF.R.U32.HI UR4, URZ, UR21, UR4 ;  /* 0x00000015ff04b299 */ /* 0x000fe40008011604 */
[----:B------:R-:W-:Y:S02]  /*4bd0*/  UIMAD.WIDE.U32 UR8, UR7, UR23, URZ ;  /* 0x00000017070872a5 */ /* 0x000fe4000f8e00ff */
[----:B------:R-:W-:Y:S02]  /*4be0*/  @!UP3 USEL UR10, UR13, UR4, !UP0 ;  /* 0x000000040d0ab287 */ /* 0x000fe4000c000000 */
[----:B------:R-:W-:Y:S03]  /*4bf0*/  @!UP3 UISETP.NE.AND UP0, UPT, UR22, 0x1, UPT ;  /* 0x000000011600b88c */ /* 0x000fe6000bf05270 */
[----:B------:R-:W-:Y:S02]  /*4c00*/  @!UP3 UMOV UR6, UR9 ;  /* 0x000000090006bc82 */ /* 0x000fe40008000000 */
[----:B------:R-:W3:Y:S02]  /*4c10*/  @!UP3 LDCU UR4, c[0x0][0xb20] ;  /* 0x00016400ff04b7ac */ /* 0x000ee40008000800 */
[----:B---3--:R-:W-:Y:S04]  /*4c20*/  @!UP3 USHF.R.U32.HI UR6, URZ, UR4, UR6 ;  /* 0x00000004ff06b299 */ /* 0x008fe80008011606 */
[----:B------:R-:W-:Y:S04]  /*4c30*/  @!UP3 USEL UR6, UR7, UR6, !UP0 ;  /* 0x000000060706b287 */ /* 0x000fe8000c000000 */
[----:B------:R-:W-:Y:S02]  /*4c40*/  @!UP3 UIADD3 UR4, UPT, UPT, -UR10, UR6, URZ ;  /* 0x000000060a04b290 */ /* 0x000fe4000fffe1ff */
[----:B------:R-:W-:Y:S02]  /*4c50*/  @!UP3 UIADD3 UR6, UPT, UPT, UR10, -UR6, URZ ;  /* 0x800000060a06b290 */ /* 0x000fe4000fffe0ff */
[----:B------:R-:W-:Y:S02]  /*4c60*/  @!UP3 UIMAD UR13, UR4, UR5, UR13 ;  /* 0x00000005040db2a4 */ /* 0x000fe4000f8e020d */
[----:B------:R-:W-:Y:S01]  /*4c70*/  @!UP3 UIMAD UR7, UR6, UR22, UR7 ;  /* 0x000000160607b2a4 */ /* 0x000fe2000f8e0207 */
[----:B------:R-:W-:Y:S11]  /*4c80*/  BRA.U UP4, `(.L_x_83) ;  /* 0x0000000104107547 */ /* 0x000ff6000b800000 */
[----:B--2---:R-:W-:Y:S04]  /*4c90*/  MOV R0, UR37 ;  /* 0x0000002500007c02 */ /* 0x004fe80008000f00 */
[----:B------:R-:W-:Y:S04]  /*4ca0*/  SHF.L.U32 R3, R0, 0x1f, RZ ;  /* 0x0000001f00037819 */ /* 0x000fe800000006ff */
[----:B------:R-:W2:Y:S02]  /*4cb0*/  SYNCS.PHASECHK.TRANS64.TRYWAIT P1, [UR17+0xa8], R3 ;  /* 0x0000a803ff0075a7 */ /* 0x000ea40008021111 */
[----:B--2---:R-:W-:Y:S05]  /*4cc0*/  @!P1 BRA `(.L_x_84) ;  /* 0x0000002400989947 */ /* 0x004fea0003800000 */
.L_x_83:
[----:B------:R-:W-:Y:S05]  /*4cd0*/  BRA.U !UP6, `(.L_x_85) ;  /* 0x000000010e387547 */ /* 0x000fea000b800000 */
[----:B------:R-:W-:Y:S01]  /*4ce0*/  UPLOP3.LUT UP1, UPT, UPT, UPT, UP5, 0x80, 0x8 ;  /* 0x000000000008789c */ /* 0x000fe20003f2f050 */
[----:B--2---:R-:W-:Y:S01]  /*4cf0*/  HFMA2 R0, -RZ, RZ, 0, 5.9604644775390625e-08 ;  /* 0x00000001ff007431 */ /* 0x004fe200000001ff */
[----:B------:R-:W2:Y:S01]  /*4d00*/  LDCU.64 UR8, c[0x0][0x358] ;  /* 0x00006b00ff0877ac */ /* 0x000ea20008000a00 */
[----:B------:R-:W-:Y:S03]  /*4d10*/  IMAD.MOV.U32 R49, RZ, RZ, 0x1 ;  /* 0x00000001ff317424 */ /* 0x000fe600078e00ff */
[----:B------:R-:W-:Y:S05]  /*4d20*/  PLOP3.LUT P1, PT, PT, PT, UP1, 0x80, 0x8 ;  /* 0x000000000008781c */ /* 0x000fea0003f2f018 */
[----:B------:R-:W3:Y:S01]  /*4d30*/  @UP1 LDCU.64 UR4, c[0x0][0x888] ;  /* 0x00011100ff0417ac */ /* 0x000ee20008000a00 */
[----:B------:R-:W-:Y:S07]  /*4d40*/  @UP1 UIMAD UR6, UR36, UR26, URZ ;  /* 0x0000001a240612a4 */ /* 0x000fee000f8e02ff */
[----:B------:R-:W-:Y:S01]  /*4d50*/  @!P1 PRMT R49, R0, 0x7610, R49 ;  /* 0x0000761000319816 */ /* 0x000fe20000000031 */
[----:B---3--:R-:W-:Y:S06]  /*4d60*/  @UP1 UIMAD.WIDE UR4, UR6, 0x4, UR4 ;  /* 0x00000004060418a5 */ /* 0x008fec000f8e0204 */
[----:B------:R-:W-:Y:S01]  /*4d70*/  IMAD.U32 R4, RZ, RZ, UR4 ;  /* 0x00000004ff047e24 */ /* 0x000fe2000f8e00ff */
[----:B------:R-:W-:Y:S04]  /*4d80*/  MOV R5, UR5 ;  /* 0x0000000500057c02 */ /* 0x000fe80008000f00 */
[----:B------:R-:W3:Y:S01]  /*4d90*/  @!UP1 LDCU UR4, c[0x0][0x880] ;  /* 0x00011000ff0497ac */ /* 0x000ee20008000800 */
[----:B--2--5:R4:W5:Y:S02]  /*4da0*/  @P1 LDG.E R26, desc[UR8][R4.64] ;  /* 0x00000008041a1981 */ /* 0x024964000c1e1900 */
[----:B---34-:R-:W-:Y:S07]  /*4db0*/  @!P1 IMAD.U32 R26, RZ, RZ, UR4 ;  /* 0x00000004ff1a9e24 */ /* 0x018fee000f8e00ff */
.L_x_85:
[----:B-----5:R-:W-:Y:S01]  /*4dc0*/  @!P0 ISETP.EQ.AND P2, PT, R26, RZ, PT ;  /* 0x000000ff1a00820c */ /* 0x020fe20003f42270 */
[----:B------:R-:W-:Y:S01]  /*4dd0*/  @!UPT UIADD3 URZ, UPT, UPT, URZ, URZ, URZ ;  /* 0x000000fffffff290 */ /* 0x000fe2000fffe0ff */
[----:B------:R-:W-:Y:S11]  /*4de0*/  @!P0 BRA `(.L_x_86) ;  /* 0x0000000000148947 */ /* 0x000ff60003800000 */
[----:B------:R-:W-:Y:S02]  /*4df0*/  LOP3.LUT P0, RZ, R49, 0xff, RZ, 0xc0, !PT ;  /* 0x000000ff31ff7812 */ /* 0x000fe4000780c0ff */
[----:B------:R-:W-:Y:S04]  /*4e00*/  PLOP3.LUT P2, PT, PT, PT, UP1, 0x80, 0x8 ;  /* 0x000000000008781c */ /* 0x000fe80003f4f018 */
[----:B------:R-:W-:Y:S07]  /*4e10*/  PLOP3.LUT P2, PT, P2, PT, PT, 0x8, 0x80 ;  /* 0x000000000080781c */ /* 0x000fee000174e170 */
[----:B------:R-:W-:Y:S11]  /*4e20*/  @P0 ISETP.EQ.AND P2, PT, R26, RZ, PT ;  /* 0x000000ff1a00020c */ /* 0x000ff60003f42270 */
[----:B------:R-:W-:Y:S02]  /*4e30*/  @!UPT UIADD3 URZ, UPT, UPT, URZ, URZ, URZ ;  /* 0x000000fffffff290 */ /* 0x000fe4000fffe0ff */
.L_x_86:
[----:B------:R-:W3:Y:S01]  /*4e40*/  SYNCS.PHASECHK.TRANS64.TRYWAIT P0, [UR17+0x98], R2 ;  /* 0x00009802ff0075a7 */ /* 0x000ee20008001111 */
[----:B------:R-:W-:Y:S02]  /*4e50*/  ELECT P1, URZ, PT ;  /* 0x0000000000ff782f */ /* 0x000fe40003820000 */
[----:B------:R-:W-:Y:S01]  /*4e60*/  IADD3 R10, PT, PT, R10, 0x1, RZ ;  /* 0x000000010a0a7810 */ /* 0x000fe20007ffe0ff */
[----:B---3--:R-:W-:Y:S10]  /*4e70*/  @!P0 BRA `(.L_x_87) ;  /* 0x0000002400448947 */ /* 0x008ff40003800000 */
.L_x_148:
[----:B------:R-:W-:Y:S01]  /*4e80*/  PLOP3.LUT P1, PT, P2, P1, PT, 0xf2, 0x2f ;  /* 0x00000000002f781c */ /* 0x000fe20001723e72 */
[----:B------:R-:W-:Y:S01]  /*4e90*/  UMOV UR18, 0x0 ;  /* 0x0000000000127882 */ /* 0x000fe20000000000 */
[----:B------:R-:W-:Y:S01]  /*4ea0*/  UMOV UR19, 0x10000000 ;  /* 0x1000000000137882 */ /* 0x000fe20000000000 */
[----:B------:R-:W-:Y:S01]  /*4eb0*/  UMOV UR12, UR36 ;  /* 0x00000024000c7c82 */ /* 0x000fe20008000000 */
[----:B------:R-:W-:Y:S01]  /*4ec0*/  LOP3.LUT R11, R11, 0x1, RZ, 0x3c, !PT ;  /* 0x000000010b0b7812 */ /* 0x000fe200078e3cff */
[----:B------:R-:W-:Y:S01]  /*4ed0*/  UMOV UR36, UR25 ;  /* 0x0000001900247c82 */ /* 0x000fe20008000000 */
[----:B------:R-:W-:Y:S07]  /*4ee0*/  UPLOP3.LUT UP4, UPT, UPT, UPT, UPT, 0x80, 0x8 ;  /* 0x000000000008789c */ /* 0x000fee0003f8f070 */
[----:B--2---:R-:W-:Y:S01]  /*4ef0*/  @!P1 IADD3 R2, P0, PT, R12, 0x580, RZ ;  /* 0x000005800c029810 */ /* 0x004fe20007f1e0ff */
[----:B------:R-:W-:Y:S03]  /*4f00*/  VOTEU.ALL UP0, P1 ;  /* 0x0000000000ff7886 */ /* 0x000fe60000800000 */
[----:B------:R-:W-:Y:S01]  /*4f10*/  @!P1 R2UR UR5, R2 ;  /* 0x00000000020592ca */ /* 0x000fe200000e0000 */
[----:B------:R-:W-:Y:S01]  /*4f20*/  @!P1 IMAD.X R0, RZ, RZ, R13, P0 ;  /* 0x000000ffff009224 */ /* 0x000fe200000e060d */
[----:B------:R-:W-:Y:S01]  /*4f30*/  @!UP0 USHF.L.U32 UR10, UR45, 0x5, URZ ;  /* 0x000000052d0a8899 */ /* 0x000fe200080006ff */
[----:B------:R-:W-:Y:S01]  /*4f40*/  ISETP.NE.AND P0, PT, R10, 0x2, PT ;  /* 0x000000020a00780c */ /* 0x000fe20003f05270 */
[----:B------:R-:W-:Y:S02]  /*4f50*/  @!UP0 USHF.L.U32 UR11, UR46, 0x6, URZ ;  /* 0x000000062e0b8899 */ /* 0x000fe400080006ff */
[----:B------:R-:W-:Y:S01]  /*4f60*/  @!P1 R2UR UR4, R0 ;  /* 0x00000000000492ca */ /* 0x000fe200000e0000 */
[----:B------:R-:W-:Y:S01]  /*4f70*/  @!UP0 UIADD3 UR8, UPT, UPT, UR17, 0x200, URZ ;  /* 0x0000020011088890 */ /* 0x000fe2000fffe0ff */
[----:B------:R-:W-:Y:S01]  /*4f80*/  SEL R0, RZ, 0x1, P0 ;  /* 0x00000001ff007807 */ /* 0x000fe20000000000 */
[----:B------:R-:W-:Y:S01]  /*4f90*/  @!UP0 UIADD3 UR9, UPT, UPT, UR17, 0x90, URZ ;  /* 0x0000009011098890 */ /* 0x000fe2000fffe0ff */
[----:B------:R-:W-:Y:S01]  /*4fa0*/  SEL R10, R10, RZ, P0 ;  /* 0x000000ff0a0a7207 */ /* 0x000fe20000000000 */
[----:B------:R-:W-:Y:S01]  /*4fb0*/  VOTEU.ALL UP0, P1 ;  /* 0x0000000000ff7886 */ /* 0x000fe20000800000 */
[----:B------:R-:W-:Y:S01]  /*4fc0*/  LOP3.LUT R9, R9, R0, RZ, 0x3c, !PT ;  /* 0x0000000009097212 */ /* 0x000fe200078e3cff */
[----:B------:R-:W-:Y:S01]  /*4fd0*/  IMAD.U32 R2, RZ, RZ, UR5 ;  /* 0x00000005ff027e24 */ /* 0x000fe2000f8e00ff */
[----:B------:R-:W-:Y:S02]  /*4fe0*/  UIADD3 UR45, UPT, UPT, UR7, UR57, URZ ;  /* 0x00000039072d7290 */ /* 0x000fe4000fffe0ff */
[----:B------:R-:W-:Y:S03]  /*4ff0*/  UIADD3 UR46, UPT, UPT, UR13, UR60, URZ ;  /* 0x0000003c0d2e7290 */ /* 0x000fe6000fffe0ff */
[----:B------:R-:W-:Y:S01]  /*5000*/  IMAD.U32 R3, RZ, RZ, UR4 ;  /* 0x00000004ff037e24 */ /* 0x000fe2000f8e00ff */
[----:B------:R-:W-:Y:S04]  /*5010*/  @!P1 R2UR UR4, R2 ;  /* 0x00000000020492ca */ /* 0x000fe800000e0000 */
[----:B------:R-:W-:Y:S11]  /*5020*/  @!P1 R2UR UR5, R3 ;  /* 0x00000000030592ca */ /* 0x000ff600000e0000 */
[----:B------:R-:W-:Y:S02]  /*5030*/  @!UPT UIADD3 URZ, UPT, UPT, URZ, URZ, URZ ;  /* 0x000000fffffff290 */ /* 0x000fe4000fffe0ff */
[----:B------:R2:W-:Y:S01]  /*5040*/  @!UP0 UTMALDG.3D [UR8], [UR4], desc[UR18] ;  /* 0x00001208040085b4 */ /* 0x0005e20008011000 */
[----:B------:R2:W-:Y:S01]  /*5050*/  @!P1 SYNCS.ARRIVE.TRANS64.RED.A0TR RZ, [UR17+0x90], R8 ;  /* 0x00009008ffff99a7 */ /* 0x0005e20008300411 */
[----:B------:R-:W-:Y:S01]  /*5060*/  SYNCS.ARRIVE.TRANS64.RED.A1T0 RZ, [UR52], RZ ;  /* 0x000000ffffff79a7 */ /* 0x000fe20008100434 */
[----:B------:R-:W-:Y:S05]  /*5070*/  BRA.U UP2, `(.L_x_88) ;  /* 0xfffffff502747547 */ /* 0x000fea000b83ffff */
[----:B------:R-:W-:Y:S07]  /*5080*/  MOV R0, UR17 ;  /* 0x0000001100007c02 */ /* 0x000fee0008000f00 */
.L_x_89:
[----:B---3--:R-:W-:-:S04]  /*5090*/  SHF.L.U32 R3, R11, 0x1f, RZ ;  /* 0x0000001f0b037819 */ /* 0x008fc800000006ff */
[----:B------:R3:W4:Y:S03]  /*50a0*/  SYNCS.PHASECHK.TRANS64.TRYWAIT P0, [R0+URZ+0x98], R3 ;  /* 0x00009803000075a7 */ /* 0x00072600080011ff */
[----:B----4-:R-:W-:Y:S05]  /*50b0*/  @!P0 NANOSLEEP.SYNCS 0x989680 ;  /* 0x009896800000895d */ /* 0x010fea0003900000 */
[----:B------:R-:W4:Y:S02]  /*50c0*/  @!P0 SYNCS.PHASECHK.TRANS64 P0, [R0+URZ+0x98], R3 ;  /* 0x00009803000085a7 */ /* 0x000f2400080010ff */
[----:B-12-4-:R-:W-:Y:S05]  /*50d0*/  @P0 EXIT ;  /* 0x000000000000094d */ /* 0x016fea0003800000 */
[----:B------:R-:W-:Y:S05]  /*50e0*/  BRA `(.L_x_89) ;  /* 0xfffffffc00e87947 */ /* 0x000fea000383ffff */
.L_x_80:
[----:B------:R-:W-:-:S06]  /*50f0*/  UISETP.GE.AND UP0, UPT, UR18, 0x4, UPT ;  /* 0x000000041200788c */ /* 0x000fcc000bf06270 */
[----:B------:R-:W-:-:S13]  /*5100*/  PLOP3.LUT P0, PT, PT, PT, UP0, 0x80, 0x8 ;  /* 0x000000000008781c */ /* 0x000fda0003f0f008 */
[----:B-1----:R-:W-:Y:S05]  /*5110*/  @!P0 EXIT ;  /* 0x000000000000894d */ /* 0x002fea0003800000 */
[----:B------:R-:W-:Y:S01]  /*5120*/  BAR.SYNC.DEFER_BLOCKING 0x6, 0xa0 ;  /* 0x0182800000007b1d */ /* 0x000fe20000010000 */
[C---:B------:R-:W-:Y:S01]  /*5130*/  IMAD.SHL.U32 R7, R39.reuse, 0x20, RZ ;  /* 0x0000002027077824 */ /* 0x040fe200078e00ff */
[----:B------:R-:W-:Y:S01]  /*5140*/  CS2R R52, SRZ ;  /* 0x0000000000347805 */ /* 0x000fe2000001ff00 */
[C---:B------:R-:W-:Y:S02]  /*5150*/  IMAD.SHL.U32 R48, R39.reuse, 0x10, RZ ;  /* 0x0000001027307824 */ /* 0x040fe400078e00ff */
[----:B------:R-:W-:Y:S01]  /*5160*/  IMAD.U32 R22, R39, 0x10000, RZ ;  /* 0x0001000027167824 */ /* 0x000fe200078e00ff */
[----:B------:R-:W-:Y:S02]  /*5170*/  UMOV UR44, 0x400 ;  /* 0x00000400002c7882 */ /* 0x000fe40000000000 */
[----:B------:R-:W1:Y:S01]  /*5180*/  LDC.64 R44, c[0x0][0x888] ;  /* 0x00022200ff2c7b82 */ /* 0x000e620000000a00 */
[----:B------:R-:W-:Y:S01]  /*5190*/  ULEA UR44, UR52, UR44, 0x18 ;  /* 0x0000002c342c7291 */ /* 0x000fe2000f8ec0ff */
[----:B------:R-:W-:Y:S01]  /*51a0*/  LOP3.LUT R2, R7, 0x80, RZ, 0xc0, !PT ;  /* 0x0000008007027812 */ /* 0x000fe200078ec0ff */
[----:B------:R-:W-:Y:S01]  /*51b0*/  IMAD.SHL.U32 R5, R39, 0x4, RZ ;  /* 0x0000000427057824 */ /* 0x000fe200078e00ff */
[----:B------:R-:W-:Y:S01]  /*51c0*/  LOP3.LUT R48, R48, 0x600, RZ, 0xc0, !PT ;  /* 0x0000060030307812 */ /* 0x000fe200078ec0ff */
[----:B------:R-:W-:Y:S01]  /*51d0*/  UIADD3 UR4, UPT, UPT, UR44, 0xa00, URZ ;  /* 0x00000a002c047890 */ /* 0x000fe2000fffe0ff */
[----:B------:R-:W-:Y:S01]  /*51e0*/  LOP3.LUT R2, R2, 0x10, R39, 0xf8, !PT ;  /* 0x0000001002027812 */ /* 0x000fe200078ef827 */
[----:B------:R-:W-:Y:S01]  /*51f0*/  IMAD.MOV.U32 R54, RZ, RZ, RZ ;  /* 0x000000ffff367224 */ /* 0x000fe200078e00ff */
[----:B------:R-:W2:Y:S01]  /*5200*/  LDC.64 R46, c[0x0][0x890] ;  /* 0x00022400ff2e7b82 */ /* 0x000ea20000000a00 */
[----:B------:R-:W-:Y:S01]  /*5210*/  LOP3.LUT R48, R48, 0x60, R7, 0xf8, !PT ;  /* 0x0000006030307812 */ /* 0x000fe200078ef807 */
[----:B------:R-:W-:Y:S01]  /*5220*/  IMAD.MOV.U32 R51, RZ, RZ, RZ ;  /* 0x000000ffff337224 */ /* 0x000fe200078e00ff */
[----:B------:R-:W-:Y:S01]  /*5230*/  LOP3.LUT R22, R22, 0x600000, RZ, 0xc0, !PT ;  /* 0x0060000016167812 */ /* 0x000fe200078ec0ff */
[----:B------:R-:W-:Y:S01]  /*5240*/  IMAD.U32 R55, RZ, RZ, UR4 ;  /* 0x00000004ff377e24 */ /* 0x000fe2000f8e00ff */
[----:B------:R-:W-:Y:S01]  /*5250*/  LOP3.LUT R5, R2, 0x10, R5, 0x78, !PT ;  /* 0x0000001002057812 */ /* 0x000fe200078e7805 */
[----:B------:R-:W-:Y:S01]  /*5260*/  IMAD.MOV.U32 R2, RZ, RZ, RZ ;  /* 0x000000ffff027224 */ /* 0x000fe200078e00ff */
[----:B------:R-:W-:Y:S01]  /*5270*/  LOP3.LUT R48, R48, 0x100, R7, 0xf8, !PT ;  /* 0x0000010030307812 */ /* 0x000fe200078ef807 */
[----:B------:R-:W3:Y:S01]  /*5280*/  LDC.64 R42, c[0x0][0x8b0] ;  /* 0x00022c00ff2a7b82 */ /* 0x000ee20000000a00 */
[----:B------:R-:W4:Y:S01]  /*5290*/  LDS R3, [UR44+0x160] ;  /* 0x0001602cff037984 */ /* 0x000f220008000800 */
[----:B------:R-:W1:Y:S01]  /*52a0*/  LDCU UR54, c[0x0][0x370] ;  /* 0x00006e00ff3677ac */ /* 0x000e620008000800 */
[----:B------:R-:W-:Y:S01]  /*52b0*/  LOP3.LUT R48, R48, R5, RZ, 0xfc, !PT ;  /* 0x0000000530307212 */ /* 0x000fe200078efcff */
[----:B------:R-:W1:Y:S04]  /*52c0*/  LDCU.64 UR62, c[0x0][0x348] ;  /* 0x00006900ff3e77ac */ /* 0x000e680008000a00 */
[----:B------:R-:W1:Y:S01]  /*52d0*/  LDC.64 R40, c[0x0][0x8a8] ;  /* 0x00022a00ff287b82 */ /* 0x000e620000000a00 */
[----:B------:R-:W1:Y:S01]  /*52e0*/  LDCU UR43, c[0x0][0xb0c] ;  /* 0x00016180ff2b77ac */ /* 0x000e620008000800 */
[----:B------:R-:W1:Y:S01]  /*52f0*/  LDCU UR39, c[0x0][0xb30] ;  /* 0x00016600ff2777ac */ /* 0x000e620008000800 */
[----:B------:R-:W1:Y:S01]  /*5300*/  LDCU.64 UR58, c[0x0][0x888] ;  /* 0x00011100ff3a77ac */ /* 0x000e620008000a00 */
[----:B------:R-:W1:Y:S01]  /*5310*/  LDCU.64 UR40, c[0x0][0xb28] ;  /* 0x00016500ff2877ac */ /* 0x000e620008000a00 */
[----:B------:R-:W1:Y:S01]  /*5320*/  LDCU.128 UR48, c[0x0][0xb10] ;  /* 0x00016200ff3077ac */ /* 0x000e620008000c00 */
[----:B------:R-:W1:Y:S01]  /*5330*/  LDCU UR53, c[0x0][0x374] ;  /* 0x00006e80ff3577ac */ /* 0x000e620008000800 */
[----:B------:R-:W-:Y:S01]  /*5340*/  UIADD3 UR56, UPT, UPT, UR44, 0x200, URZ ;  /* 0x000002002c387890 */ /* 0x000fe2000fffe0ff */
[----:B--2-4-:R-:W-:-:S11]  /*5350*/  IMAD.IADD R22, R3, 0x1, R22 ;  /* 0x0000000103167824 */ /* 0x014fd600078e0216 */
.L_x_107:
[----:B------:R-:W-:Y:S02]  /*5360*/  LEA R8, R51, UR44, 0x3 ;  /* 0x0000002c33087c11 */ /* 0x000fe4000f8e18ff */
[----:B------:R-:W-:Y:S02]  /*5370*/  SHF.L.U32 R3, R53, 0x1f, RZ ;  /* 0x0000001f35037819 */ /* 0x000fe400000006ff */
[----:B------:R-:W-:Y:S02]  /*5380*/  LEA R5, R51, UR44, 0x4 ;  /* 0x0000002c33057c11 */ /* 0x000fe4000f8e20ff */
[----:B--2---:R-:W2:Y:S02]  /*5390*/  SYNCS.PHASECHK.TRANS64.TRYWAIT P0, [R8+URZ+0xb0], R3 ;  /* 0x0000b003080075a7 */ /* 0x004ea400080011ff */
[----:B-12---:R-:W-:Y:S05]  /*53a0*/  @!P0 BRA `(.L_x_90) ;  /* 0x0000002000108947 */ /* 0x006fea0003800000 */
.L_x_149:
[----:B------:R-:W4:Y:S01]  /*53b0*/  LDS.128 R4, [R5+0x140] ;  /* 0x0001400005047984 */ /* 0x000f220000000c00 */
[----:B------:R-:W-:Y:S01]  /*53c0*/  UISETP.GE.AND UP0, UPT, UR42, 0x1, UPT ;  /* 0x000000012a00788c */ /* 0x000fe2000bf06270 */
[----:B------:R-:W-:Y:S01]  /*53d0*/  @!PT LDS RZ, [RZ] ;  /* 0x00000000fffff984 */ /* 0x000fe20000000800 */
[----:B------:R-:W-:Y:S01]  /*53e0*/  @!PT LDS RZ, [RZ] ;  /* 0x00000000fffff984 */ /* 0x000fe20000000800 */
[----:B------:R-:W-:Y:S01]  /*53f0*/  @!PT LDS RZ, [RZ] ;  /* 0x00000000fffff984 */ /* 0x000fe20000000800 */
[----:B------:R-:W-:Y:S01]  /*5400*/  @!PT LDS RZ, [RZ] ;  /* 0x00000000fffff984 */ /* 0x000fe20000000800 */
[----:B------:R1:W-:Y:S06]  /*5410*/  MEMBAR.ALL.CTA ;  /* 0x0000000000007992 */ /* 0x0003ec0000008000 */
[----:B-1----:R-:W1:Y:S01]  /*5420*/  FENCE.VIEW.ASYNC.S ;  /* 0x00000000000073c6 */ /* 0x002e620000000000 */
[----:B----4-:R-:W-:Y:S11]  /*5430*/  LOP3.LUT P0, RZ, R6, 0x1, RZ, 0xc0, !PT ;  /* 0x0000000106ff7812 */ /* 0x010ff6000780c0ff */
[----:B------:R-:W-:Y:S02]  /*5440*/  @!UPT UIADD3 URZ, UPT, UPT, URZ, URZ, URZ ;  /* 0x000000fffffff290 */ /* 0x000fe4000fffe0ff */
[----:B-1----:R-:W-:Y:S01]  /*5450*/  VOTEU.ANY UP1, P0 ;  /* 0x0000000000ff7886 */ /* 0x002fe20000020100 */
[----:B------:R-:W-:Y:S01]  /*5460*/  PLOP3.LUT P0, PT, PT, PT, UP1, 0x80, 0x8 ;  /* 0x000000000008781c */ /* 0x000fe20003f0f018 */
[----:B------:R-:W-:Y:S11]  /*5470*/  UP2UR UR47, UPR, URZ, 0x2 ;  /* 0x00000002ff2f7883 */ /* 0x000ff60008000000 */
[----:B------:R-:W-:Y:S01]  /*5480*/  @!UPT UIADD3 URZ, UPT, UPT, URZ, URZ, URZ ;  /* 0x000000fffffff290 */ /* 0x000fe2000fffe0ff */
[----:B------:R-:W-:Y:S02]  /*5490*/  @P0 SHF.R.U32.HI R0, RZ, 0x10, R5 ;  /* 0x00000010ff000819 */ /* 0x000fe40000011605 */
[----:B--2---:R-:W-:Y:S02]  /*54a0*/  @P0 MOV R3, R4 ;  /* 0x0000000400030202 */ /* 0x004fe40000000f00 */
        /* <DEDUP_REMOVED lines=11> */
[----:B------:R-:W2:Y:S01]  /*5560*/  LDCU UR12, c[0x0][0xb20] ;  /* 0x00016400ff0c77ac */ /* 0x000ea20008000800 */
[----:B------:R-:W-:Y:S02]  /*5570*/  UIMAD.WIDE.U32 UR4, UR53, UR51, URZ ;  /* 0x00000033350472a5 */ /* 0x000fe4000f8e00ff */
[----:B------:R-:W-:Y:S02]  /*5580*/  UIMAD.WIDE.U32 UR6, UR54, UR48, URZ ;  /* 0x00000030360672a5 */ /* 0x000fe4000f8e00ff */
[----:B------:R-:W-:Y:S02]  /*5590*/  UISETP.NE.AND UP0, UPT, UR50, 0x1, UPT ;  /* 0x000000013200788c */ /* 0x000fe4000bf05270 */
[----:B------:R-:W-:Y:S02]  /*55a0*/  UIMAD.WIDE.U32 UR8, UR37, UR51, URZ ;  /* 0x00000033250872a5 */ /* 0x000fe4000f8e00ff */
[----:B------:R-:W-:Y:S02]  /*55b0*/  UIMAD.WIDE.U32 UR10, UR38, UR48, URZ ;  /* 0x00000030260a72a5 */ /* 0x000fe4000f8e00ff */
[----:B------:R-:W-:Y:S02]  /*55c0*/  UISETP.NE.AND UP1, UPT, UR43, 0x1, UPT ;  /* 0x000000012b00788c */ /* 0x000fe4000bf25270 */
[----:B------:R-:W-:Y:S01]  /*55d0*/  UISETP.NE.AND UP2, UPT, UR42, 0x1, UPT ;  /* 0x000000012a00788c */ /* 0x000fe2000bf45270 */
[----:B------:R-:W-:Y:S02]  /*55e0*/  UMOV UR4, UR5 ;  /* 0x0000000500047c82 */ /* 0x000fe40008000000 */
[----:B--2---:R-:W-:Y:S03]  /*55f0*/  USHF.R.U32.HI UR5, URZ, UR12, UR4 ;  /* 0x0000000cff057299 */ /* 0x004fe60008011604 */
[----:B------:R-:W-:Y:S02]  /*5600*/  UMOV UR4, UR7 ;  /* 0x0000000700047c82 */ /* 0x000fe40008000000 */
[----:B------:R-:W-:Y:S02]  /*5610*/  USHF.R.U32.HI UR7, URZ, UR49, UR4 ;  /* 0x00000031ff077299 */ /* 0x000fe40008011604 */
[----:B------:R-:W-:Y:S02]  /*5620*/  USEL UR4, UR53, UR5, !UP0 ;  /* 0x0000000535047287 */ /* 0x000fe4000c000000 */
[----:B------:R-:W-:Y:S01]  /*5630*/  USEL UR7, UR54, UR7, !UP1 ;  /* 0x0000000736077287 */ /* 0x000fe2000c800000 */
[----:B------:R-:W-:Y:S01]  /*5640*/  UMOV UR5, UR9 ;  /* 0x0000000900057c82 */ /* 0x000fe20008000000 */
[----:B------:R-:W-:Y:S02]  /*5650*/  UIMAD.WIDE.U32 UR8, UR4, UR40, URZ ;  /* 0x00000028040872a5 */ /* 0x000fe4000f8e00ff */
[----:B------:R-:W-:Y:S03]  /*5660*/  USHF.R.U32.HI UR6, URZ, UR12, UR5 ;  /* 0x0000000cff067299 */ /* 0x000fe60008011605 */
[----:B------:R-:W-:Y:S01]  /*5670*/  UMOV UR5, UR11 ;  /* 0x0000000b00057c82 */ /* 0x000fe20008000000 */
[----:B------:R-:W-:Y:S02]  /*5680*/  UIMAD.WIDE.U32 UR10, UR7, UR40, URZ ;  /* 0x00000028070a72a5 */ /* 0x000fe4000f8e00ff */
[----:B------:R-:W-:Y:S02]  /*5690*/  USHF.R.U32.HI UR12, URZ, UR49, UR5 ;  /* 0x00000031ff0c7299 */ /* 0x000fe40008011605 */
[----:B------:R-:W-:Y:S01]  /*56a0*/  USEL UR6, UR37, UR6, !UP0 ;  /* 0x0000000625067287 */ /* 0x000fe2000c000000 */
[----:B------:R-:W-:Y:S02]  /*56b0*/  UMOV UR5, UR9 ;  /* 0x0000000900057c82 */ /* 0x000fe40008000000 */
[----:B------:R-:W-:Y:S01]  /*56c0*/  UMOV UR10, UR11 ;  /* 0x0000000b000a7c82 */ /* 0x000fe20008000000 */
[----:B------:R-:W-:Y:S02]  /*56d0*/  @UP2 USHF.R.U32.HI UR4, URZ, UR41, UR5 ;  /* 0x00000029ff042299 */ /* 0x000fe40008011605 */
[----:B------:R-:W-:Y:S02]  /*56e0*/  @UP2 USHF.R.U32.HI UR7, URZ, UR41, UR10 ;  /* 0x00000029ff072299 */ /* 0x000fe4000801160a */
[----:B------:R-:W-:Y:S02]  /*56f0*/  UIMAD UR4, UR42, UR4, URZ ;  /* 0x000000042a0472a4 */ /* 0x000fe4000f8e02ff */
[----:B------:R-:W-:Y:S02]  /*5700*/  UIMAD.WIDE.U32 UR10, UR6, UR40, URZ ;  /* 0x00000028060a72a5 */ /* 0x000fe4000f8e00ff */
[----:B------:R-:W-:Y:S02]  /*5710*/  USEL UR5, UR38, UR12, !UP1 ;  /* 0x0000000c26057287 */ /* 0x000fe4000c800000 */
[----:B------:R-:W-:Y:S02]  /*5720*/  UIMAD UR8, UR42, UR7, URZ ;  /* 0x000000072a0872a4 */ /* 0x000fe4000f8e02ff */
[----:B------:R-:W-:Y:S03]  /*5730*/  UISETP.GE.AND UP0, UPT, UR6, UR4, UPT ;  /* 0x000000040600728c */ /* 0x000fe6000bf06270 */
[----:B------:R-:W-:Y:S01]  /*5740*/  UMOV UR4, UR11 ;  /* 0x0000000b00047c82 */ /* 0x000fe20008000000 */
[----:B------:R-:W-:Y:S02]  /*5750*/  UISETP.GE.OR UP0, UPT, UR5, UR8, UP0 ;  /* 0x000000080500728c */ /* 0x000fe40008706670 */
[----:B------:R-:W-:Y:S02]  /*5760*/  USHF.R.U32.HI UR4, URZ, UR41, UR4 ;  /* 0x00000029ff047299 */ /* 0x000fe40008011604 */
[----:B------:R-:W-:Y:S02]  /*5770*/  UIMAD.WIDE.U32 UR8, UR5, UR40, URZ ;  /* 0x00000028050872a5 */ /* 0x000fe4000f8e00ff */
[----:B------:R-:W-:Y:S02]  /*5780*/  USEL UR11, UR6, UR4, !UP2 ;  /* 0x00000004060b7287 */ /* 0x000fe4000d000000 */
[----:B------:R-:W-:Y:S02]  /*5790*/  UIADD3 UR8, UPT, UPT, -UR5, URZ, URZ ;  /* 0x000000ff05087290 */ /* 0x000fe4000fffe1ff */
[----:B------:R-:W-:Y:S01]  /*57a0*/  UIADD3 UR10, UPT, UPT, -UR11, URZ, URZ ;  /* 0x000000ff0b0a7290 */ /* 0x000fe2000fffe1ff */
[----:B------:R-:W-:Y:S01]  /*57b0*/  @!UP0 UMOV UR4, UR9 ;  /* 0x0000000900048c82 */ /* 0x000fe20008000000 */
[----:B------:R-:W-:Y:S02]  /*57c0*/  UIADD3 UR9, UPT, UPT, -UR6, URZ, URZ ;  /* 0x000000ff06097290 */ /* 0x000fe4000fffe1ff */
[----:B------:R-:W-:Y:S02]  /*57d0*/  @!UP0 USHF.R.U32.HI UR4, URZ, UR41, UR4 ;  /* 0x00000029ff048299 */ /* 0x000fe40008011604 */
[----:B------:R-:W-:Y:S02]  /*57e0*/  UIMAD UR10, UR42, UR10, UR6 ;  /* 0x0000000a2a0a72a4 */ /* 0x000fe4000f8e0206 */
[----:B------:R-:W-:Y:S04]  /*57f0*/  @!UP0 USEL UR4, UR5, UR4, !UP2 ;  /* 0x0000000405048287 */ /* 0x000fe8000d000000 */
[----:B------:R-:W-:Y:S02]  /*5800*/  @!UP0 UIMAD UR10, UR7, UR10, UR4 ;  /* 0x0000000a070a82a4 */ /* 0x000fe4000f8e0204 */
[----:B------:R-:W-:Y:S02]  /*5810*/  @!UP0 UIADD3 UR11, UPT, UPT, UR11, -UR4, URZ ;  /* 0x800000040b0b8290 */ /* 0x000fe4000fffe0ff */
[----:B------:R-:W-:Y:S02]  /*5820*/  UIMAD UR7, UR43, UR8, UR38 ;  /* 0x000000082b0772a4 */ /* 0x000fe4000f8e0226 */
[----:B------:R-:W-:Y:S02]  /*5830*/  @!UP0 UIMAD UR6, UR11, UR42, UR5 ;  /* 0x0000002a0b0682a4 */ /* 0x000fe4000f8e0205 */
[----:B------:R-:W-:Y:S01]  /*5840*/  UIMAD UR4, UR50, UR9, UR37 ;  /* 0x00000009320472a4 */ /* 0x000fe2000f8e0225 */
[----:B------:R-:W-:Y:S02]  /*5850*/  @!UP0 UMOV UR5, UR10 ;  /* 0x0000000a00058c82 */ /* 0x000fe40008000000 */
[----:B------:R-:W-:Y:S02]  /*5860*/  UIMAD UR38, UR5, UR43, UR7 ;  /* 0x0000002b052672a4 */ /* 0x000fe4000f8e0207 */
[----:B------:R-:W-:Y:S11]  /*5870*/  UIMAD UR37, UR6, UR50, UR4 ;  /* 0x00000032062572a4 */ /* 0x000ff6000f8e0204 */
[----:B------:R-:W-:Y:S01]  /*5880*/  @!UPT UIADD3 URZ, UPT, UPT, URZ, URZ, URZ ;  /* 0x000000fffffff290 */ /* 0x000fe2000fffe0ff */
.L_x_91:
[----:B------:R-:W-:Y:S01]  /*5890*/  UISETP.NE.AND UP0, UPT, UR39, 0x1, UPT ;  /* 0x000000012700788c */ /* 0x000fe2000bf05270 */
[----:B------:R-:W-:Y:S10]  /*58a0*/  IADD3 R51, PT, PT, R51, 0x1, RZ ;  /* 0x0000000133337810 */ /* 0x000ff40007ffe0ff */
[----:B------:R-:W2:Y:S01]  /*58b0*/  @!UP0 LDCU.128 UR12, c[0x0][0xb10] ;  /* 0x00016200ff0c87ac */ /* 0x000ea20008000c00 */
[----:B------:R-:W4:Y:S01]  /*58c0*/  @!UP0 LDCU UR5, c[0x0][0xb0c] ;  /* 0x00016180ff0587ac */ /* 0x000f220008000800 */
[----:B------:R-:W3:Y:S01]  /*58d0*/  @!UP0 LDCU UR10, c[0x0][0xb20] ;  /* 0x00016400ff0a87ac */ /* 0x000ee20008000800 */
[----:B--2---:R-:W-:Y:S02]  /*58e0*/  UIMAD.WIDE.U32 UR8, UR38, UR12, URZ ;  /* 0x0000000c260872a5 */ /* 0x004fe4000f8e00ff */
[----:B------:R-:W-:Y:S02]  /*58f0*/  UIMAD.WIDE.U32 UR6, UR37, UR15, URZ ;  /* 0x0000000f250672a5 */ /* 0x000fe4000f8e00ff */
[----:B------:R-:W-:Y:S03]  /*5900*/  @!UP0 UISETP.NE.AND UP1, UPT, UR14, 0x1, UPT ;  /* 0x000000010e00888c */ /* 0x000fe6000bf25270 */
[----:B------:R-:W-:Y:S01]  /*5910*/  @!UP0 UMOV UR4, UR9 ;  /* 0x0000000900048c82 */ /* 0x000fe20008000000 */
[----:B----4-:R-:W-:Y:S02]  /*5920*/  @!UP0 UISETP.NE.AND UP2, UPT, UR5, 0x1, UPT ;  /* 0x000000010500888c */ /* 0x010fe4000bf45270 */
[----:B------:R-:W-:Y:S01]  /*5930*/  @!UP0 USHF.R.U32.HI UR4, URZ, UR13, UR4 ;  /* 0x0000000dff048299 */ /* 0x000fe20008011604 */
[----:B------:R-:W-:Y:S02]  /*5940*/  @!UP0 UMOV UR6, UR7 ;  /* 0x0000000700068c82 */ /* 0x000fe40008000000 */
[----:B---3--:R-:W-:Y:S02]  /*5950*/  @!UP0 USHF.R.U32.HI UR6, URZ, UR10, UR6 ;  /* 0x0000000aff068299 */ /* 0x008fe40008011606 */
[----:B------:R-:W-:Y:S02]  /*5960*/  @!UP0 USEL UR7, UR38, UR4, !UP2 ;  /* 0x0000000426078287 */ /* 0x000fe4000d000000 */
[----:B------:R-:W-:Y:S04]  /*5970*/  @!UP0 USEL UR6, UR37, UR6, !UP1 ;  /* 0x0000000625068287 */ /* 0x000fe8000c800000 */
[----:B------:R-:W-:Y:S02]  /*5980*/  @!UP0 UIADD3 UR4, UPT, UPT, -UR7, UR6, URZ ;  /* 0x0000000607048290 */ /* 0x000fe4000fffe1ff */
[----:B------:R-:W-:Y:S02]  /*5990*/  @!UP0 UIADD3 UR6, UPT, UPT, UR7, -UR6, URZ ;  /* 0x8000000607068290 */ /* 0x000fe4000fffe0ff */
[----:B------:R-:W-:Y:S02]  /*59a0*/  @!UP0 UIMAD UR38, UR4, UR5, UR38 ;  /* 0x00000005042682a4 */ /* 0x000fe4000f8e0226 */
[----:B------:R-:W-:Y:S02]  /*59b0*/  @!UP0 UIMAD UR37, UR6, UR14, UR37 ;  /* 0x0000000e062582a4 */ /* 0x000fe4000f8e0225 */
[----:B------:R-:W-:Y:S09]  /*59c0*/  ULOP3.LUT UP0, URZ, UR56, 0x90, URZ, 0xc0, !UPT ;  /* 0x0000009038ff7892 */ /* 0x000ff2000f80c0ff */
[----:B------:R-:W-:Y:S05]  /*59d0*/  BRA.U !UP0, `(.L_x_92) ;  /* 0x0000000108407547 */ /* 0x000fea000b800000 */
[----:B------:R-:W2:Y:S01]  /*59e0*/  LDCU.64 UR8, c[0x4][0x80] ;  /* 0x01001000ff0877ac */ /* 0x000ea20008000a00 */
[----:B------:R-:W-:Y:S01]  /*59f0*/  MOV R15, 0x0 ;  /* 0x00000000000f7802 */ /* 0x000fe20000000f00 */
[----:B------:R-:W-:Y:S02]  /*5a00*/  HFMA2 R12, -RZ, RZ, 0, 5.9604644775390625e-08 ;  /* 0x00000001ff0c7431 */ /* 0x000fe400000001ff */
[----:B------:R-:W-:Y:S02]  /*5a10*/  IMAD.MOV.U32 R8, RZ, RZ, 0x70 ;  /* 0x00000070ff087424 */ /* 0x000fe400078e00ff */
[----:B------:R-:W-:Y:S01]  /*5a20*/  IMAD.MOV.U32 R13, RZ, RZ, RZ ;  /* 0x000000ffff0d7224 */ /* 0x000fe200078e00ff */
[----:B------:R-:W3:Y:S01]  /*5a30*/  LDCU.64 UR6, c[0x4][0x88] ;  /* 0x01001100ff0677ac */ /* 0x000ee20008000a00 */
[----:B------:R-:W4:Y:S01]  /*5a40*/  LDC.64 R14, c[0x4][R15] ;  /* 0x010000000f0e7b82 */ /* 0x000f220000000a00 */
[----:B------:R-:W1:Y:S01]  /*5a50*/  LDCU.64 UR4, c[0x4][0x8] ;  /* 0x01000100ff0477ac */ /* 0x000e620008000a00 */
[----:B--2---:R-:W-:Y:S01]  /*5a60*/  MOV R5, UR9 ;  /* 0x0000000900057c02 */ /* 0x004fe20008000f00 */
[----:B------:R-:W-:Y:S01]  /*5a70*/  IMAD.U32 R4, RZ, RZ, UR8 ;  /* 0x00000008ff047e24 */ /* 0x000fe2000f8e00ff */
[----:B---3--:R-:W-:Y:S01]  /*5a80*/  MOV R7, UR7 ;  /* 0x0000000700077c02 */ /* 0x008fe20008000f00 */
[----:B------:R-:W-:Y:S01]  /*5a90*/  IMAD.U32 R6, RZ, RZ, UR6 ;  /* 0x00000006ff067e24 */ /* 0x000fe2000f8e00ff */
[----:B-1----:R-:W-:Y:S01]  /*5aa0*/  MOV R11, UR5 ;  /* 0x00000005000b7c02 */ /* 0x002fe20008000f00 */
[----:B------:R-:W-:Y:S02]  /*5ab0*/  IMAD.U32 R10, RZ, RZ, UR4 ;  /* 0x00000004ff0a7e24 */ /* 0x000fe4000f8e00ff */
[----:B------:R-:W-:Y:S07]  /*5ac0*/  LEPC R20, `(.L_x_92) ;  /* 0x000000001014794e */ /* 0x000fee0000000000 */
[----:B----45:R-:W-:Y:S05]  /*5ad0*/  CALL.ABS.NOINC R14 ;  /* 0x000000000e007343 */ /* 0x030fea0003c00000 */
.L_x_92:
[----:B------:R-:W-:Y:S01]  /*5ae0*/  LOP3.LUT P0, RZ, R55, 0x90, RZ, 0xc0, !PT ;  /* 0x0000009037ff7812 */ /* 0x000fe2000780c0ff */
[----:B------:R-:W-:Y:S11]  /*5af0*/  BSSY.RECONVERGENT B6, `(.L_x_93) ;  /* 0x0000013000067945 */ /* 0x000ff60003800200 */
[----:B------:R-:W-:Y:S01]  /*5b00*/  @!UPT UIADD3 URZ, UPT, UPT, URZ, URZ, URZ ;  /* 0x000000fffffff290 */ /* 0x000fe2000fffe0ff */
[----:B------:R-:W-:Y:S05]  /*5b10*/  @!P0 BRA `(.L_x_94) ;  /* 0x0000000000408947 */ /* 0x000fea0003800000 */
        /* <DEDUP_REMOVED lines=16> */
.L_x_94:
[----:B------:R-:W-:Y:S05]  /*5c20*/  BSYNC.RECONVERGENT B6 ;  /* 0x0000000000067941 */ /* 0x000fea0003800200 */
.L_x_93:
[----:B------:R-:W-:Y:S01]  /*5c30*/  ISETP.NE.U32.AND P3, PT, R46, RZ, PT ;  /* 0x000000ff2e00720c */ /* 0x000fe20003f65070 */
[----:B------:R-:W-:Y:S01]  /*5c40*/  UISETP.NE.AND UP1, UPT, UR61, URZ, UPT ;  /* 0x000000ff3d00728c */ /* 0x000fe2000bf25270 */
[----:B------:R-:W-:Y:S02]  /*5c50*/  ISETP.NE.U32.AND P4, PT, R42, RZ, PT ;  /* 0x000000ff2a00720c */ /* 0x000fe40003f85070 */
[----:B------:R-:W-:Y:S02]  /*5c60*/  ISETP.NE.AND.EX P3, PT, R47, RZ, PT, P3 ;  /* 0x000000ff2f00720c */ /* 0x000fe40003f65330 */
[----:B------:R-:W-:Y:S02]  /*5c70*/  PLOP3.LUT P1, PT, PT, PT, PT, 0x8, 0x80 ;  /* 0x000000000080781c */ /* 0x000fe40003f2e170 */
[----:B------:R-:W-:Y:S02]  /*5c80*/  PLOP3.LUT P0, PT, PT, PT, UP1, 0x80, 0x8 ;  /* 0x000000000008781c */ /* 0x000fe40003f0f018 */
[----:B------:R-:W-:Y:S02]  /*5c90*/  ISETP.NE.AND.EX P4, PT, R43, RZ, PT, P4 ;  /* 0x000000ff2b00720c */ /* 0x000fe40003f85340 */
[----:B------:R-:W2:Y:S09]  /*5ca0*/  @UP1 LDCU.64 UR4, c[0x0][0x888] ;  /* 0x00011100ff0417ac */ /* 0x000eb20008000a00 */
[----:B------:R-:W-:Y:S01]  /*5cb0*/  @P0 PLOP3.LUT P1, PT, P3, PT, PT, 0x80, 0x8 ;  /* 0x000000000008081c */ /* 0x000fe20001f2f070 */
[----:B--2---:R-:W-:Y:S04]  /*5cc0*/  @UP1 UISETP.NE.U32.AND UP0, UPT, UR4, URZ, UPT ;  /* 0x000000ff0400128c */ /* 0x004fe8000bf05070 */
[----:B------:R-:W-:Y:S04]  /*5cd0*/  @UP1 UISETP.NE.AND.EX UP0, UPT, UR5, URZ, UPT, UP0 ;  /* 0x000000ff0500128c */ /* 0x000fe8000bf05300 */
[----:B------:R-:W-:Y:S01]  /*5ce0*/  @UP1 USEL UR4, URZ, 0xffffffff, UP0 ;  /* 0xffffffffff041887 */ /* 0x000fe20008000000 */
[----:B------:R-:W-:Y:S11]  /*5cf0*/  @!P3 BRA `(.L_x_95) ;  /* 0x000000000030b947 */ /* 0x000ff60003800000 */
[----:B------:R-:W-:Y:S01]  /*5d00*/  ISETP.NE.U32.AND P2, PT, R44, RZ, PT ;  /* 0x000000ff2c00720c */ /* 0x000fe20003f45070 */
[----:B------:R-:W2:Y:S01]  /*5d10*/  LDCU.64 UR6, c[0x0][0x358] ;  /* 0x00006b00ff0677ac */ /* 0x000ea20008000a00 */
[----:B------:R-:W-:Y:S02]  /*5d20*/  IMAD.MOV.U32 R49, RZ, RZ, 0x1 ;  /* 0x00000001ff317424 */ /* 0x000fe400078e00ff */
[----:B------:R-:W-:Y:S11]  /*5d30*/  ISETP.NE.AND.EX P2, PT, R45, RZ, PT, P2 ;  /* 0x000000ff2d00720c */ /* 0x000ff60003f45320 */
[----:B------:R-:W-:Y:S02]  /*5d40*/  @!UPT UIADD3 URZ, UPT, UPT, URZ, URZ, URZ ;  /* 0x000000fffffff290 */ /* 0x000fe4000fffe0ff */
[----:B------:R-:W3:Y:S01]  /*5d50*/  @P2 LDC.64 R4, c[0x0][0x888] ;  /* 0x00022200ff042b82 */ /* 0x000ee20000000a00 */
[----:B-1----:R-:W-:Y:S04]  /*5d60*/  @P2 IMAD R0, R46, UR36, RZ ;  /* 0x000000242e002c24 */ /* 0x002fe8000f8e02ff */
[----:B---3--:R-:W-:Y:S04]  /*5d70*/  @P2 IMAD.WIDE R4, R0, 0x4, R4 ;  /* 0x0000000400042825 */ /* 0x008fe800078e0204 */
[----:B------:R-:W-:Y:S01]  /*5d80*/  HFMA2 R0, -RZ, RZ, 0, 5.9604644775390625e-08 ;  /* 0x00000001ff007431 */ /* 0x000fe200000001ff */
[----:B--2--5:R2:W5:Y:S04]  /*5d90*/  @P2 LDG.E R26, desc[UR6][R4.64] ;  /* 0x00000006041a2981 */ /* 0x024568000c1e1900 */
[----:B------:R-:W-:Y:S01]  /*5da0*/  @!P2 PRMT R49, R0, 0x7610, R49 ;  /* 0x000076100031a816 */ /* 0x000fe20000000031 */
[----:B--2---:R-:W3:Y:S06]  /*5db0*/  @!P2 LDC R26, c[0x0][0x880] ;  /* 0x00022000ff1aab82 */ /* 0x004eec0000000800 */
.L_x_95:
[----:B------:R-:W-:Y:S05]  /*5dc0*/  @!P4 BRA `(.L_x_96) ;  /* 0x000000000024c947 */ /* 0x000fea0003800000 */
[----:B------:R-:W-:Y:S01]  /*5dd0*/  ISETP.NE.U32.AND P2, PT, R40, RZ, PT ;  /* 0x000000ff2800720c */ /* 0x000fe20003f45070 */
[----:B------:R-:W2:Y:S03]  /*5de0*/  LDCU.64 UR6, c[0x0][0x358] ;  /* 0x00006b00ff0677ac */ /* 0x000ea60008000a00 */
[----:B------:R-:W-:Y:S11]  /*5df0*/  ISETP.NE.AND.EX P2, PT, R41, RZ, PT, P2 ;  /* 0x000000ff2900720c */ /* 0x000ff60003f45320 */
[----:B------:R-:W-:Y:S02]  /*5e00*/  @!UPT UIADD3 URZ, UPT, UPT, URZ, URZ, URZ ;  /* 0x000000fffffff290 */ /* 0x000fe4000fffe0ff */
[----:B------:R-:W4:Y:S01]  /*5e10*/  @P2 LDC.64 R4, c[0x0][0x8a8] ;  /* 0x00022a00ff042b82 */ /* 0x000f220000000a00 */
[----:B-1----:R-:W-:Y:S04]  /*5e20*/  @P2 IMAD R0, R42, UR36, RZ ;  /* 0x000000242a002c24 */ /* 0x002fe8000f8e02ff */
[----:B----4-:R-:W-:Y:S05]  /*5e30*/  @P2 IMAD.WIDE R4, R0, 0x4, R4 ;  /* 0x0000000400042825 */ /* 0x010fea00078e0204 */
[----:B--2--5:R2:W5:Y:S02]  /*5e40*/  @P2 LDG.E R23, desc[UR6][R4.64] ;  /* 0x0000000604172981 */ /* 0x024564000c1e1900 */
[----:B--2---:R-:W4:Y:S02]  /*5e50*/  @!P2 LDC R23, c[0x0][0x8a0] ;  /* 0x00022800ff17ab82 */ /* 0x004f240000000800 */
.L_x_96:
[----:B---3-5:R-:W-:Y:S01]  /*5e60*/  @P0 ISETP.NE.AND P4, PT, R26, RZ, PT ;  /* 0x000000ff1a00020c */ /* 0x028fe20003f85270 */
[----:B-1----:R-:W-:Y:S01]  /*5e70*/  IMAD.U32 R0, RZ, RZ, UR4 ;  /* 0x00000004ff007e24 */ /* 0x002fe2000f8e00ff */
[----:B------:R-:W-:Y:S01]  /*5e80*/  @P0 LOP3.LUT P2, RZ, R49, 0xff, RZ, 0xc0, !PT ;  /* 0x000000ff31ff0812 */ /* 0x000fe2000784c0ff */
[----:B------:R-:W-:Y:S01]  /*5e90*/  BSSY B1, `(.L_x_97) ;  /* 0x0000034000017945 */ /* 0x000fe20003800000 */
[----:B------:R-:W-:Y:S02]  /*5ea0*/  @P0 SEL R9, RZ, 0xffffffff, P4 ;  /* 0xffffffffff090807 */ /* 0x000fe40002000000 */
[----:B------:R-:W-:Y:S02]  /*5eb0*/  CS2R R30, SRZ ;  /* 0x00000000001e7805 */ /* 0x000fe4000001ff00 */
[----:B------:R-:W-:Y:S02]  /*5ec0*/  LEA R56, R2, UR44, 0x3 ;  /* 0x0000002c02387c11 */ /* 0x000fe4000f8e18ff */
[----:B------:R-:W-:Y:S02]  /*5ed0*/  CS2R R28, SRZ ;  /* 0x00000000001c7805 */ /* 0x000fe4000001ff00 */
[----:B------:R-:W-:Y:S02]  /*5ee0*/  @P1 SEL R9, R0, R9, !P2 ;  /* 0x0000000900091207 */ /* 0x000fe40005000000 */
[----:B------:R-:W-:Y:S02]  /*5ef0*/  SHF.L.U32 R7, R54, 0x1f, RZ ;  /* 0x0000001f36077819 */ /* 0x000fe400000006ff */
[----:B------:R-:W-:Y:S02]  /*5f00*/  @P0 LOP3.LUT R9, R9, 0x1, RZ, 0xc0, !PT ;  /* 0x0000000109090812 */ /* 0x000fe400078ec0ff */
[C---:B------:R-:W-:Y:S02]  /*5f10*/  LEA.HI R5, R2.reuse, R2, RZ, 0x1 ;  /* 0x0000000202057211 */ /* 0x040fe400078f08ff */
[----:B------:R-:W-:Y:S02]  /*5f20*/  ISETP.NE.U32.OR P1, PT, R9, 0x1, !P0 ;  /* 0x000000010900780c */ /* 0x000fe40004725470 */
[----:B------:R-:W-:Y:S01]  /*5f30*/  PLOP3.LUT P5, PT, PT, PT, PT, 0x8, 0x80 ;  /* 0x000000000080781c */ /* 0x000fe20003fae170 */
[C---:B------:R-:W-:Y:S01]  /*5f40*/  IMAD.SHL.U32 R3, R5.reuse, 0x10, RZ ;  /* 0x0000001005037824 */ /* 0x040fe200078e00ff */
[----:B------:R-:W-:Y:S04]  /*5f50*/  LOP3.LUT R5, R5, 0xffe, RZ, 0xc0, !PT ;  /* 0x00000ffe05057812 */ /* 0x000fe800078ec0ff */
[----:B------:R-:W-:Y:S01]  /*5f60*/  LOP3.LUT R3, R3, 0xffffffe0, RZ, 0xc0, !PT ;  /* 0xffffffe003037812 */ /* 0x000fe200078ec0ff */
[----:B------:R-:W-:Y:S04]  /*5f70*/  IMAD.IADD R24, R2, 0x1, -R5 ;  /* 0x0000000102187824 */ /* 0x000fe800078e0a05 */
[----:B------:R-:W-:Y:S01]  /*5f80*/  @P1 SHF.L.U32 R4, R52, 0x1f, RZ ;  /* 0x0000001f34041819 */ /* 0x000fe200000006ff */
[----:B------:R-:W-:Y:S03]  /*5f90*/  IMAD.IADD R3, R22, 0x1, R3 ;  /* 0x0000000116037824 */ /* 0x000fe600078e0203 */
[----:B------:R-:W1:Y:S01]  /*5fa0*/  @P1 SYNCS.PHASECHK.TRANS64.TRYWAIT P0, [UR44+0x90], R4 ;  /* 0x00009004ff0015a7 */ /* 0x000e62000800112c */
[----:B------:R-:W-:Y:S01]  /*5fb0*/  IMAD R24, R24, 0x100000, R3 ;  /* 0x0010000018187824 */ /* 0x000fe200078e0203 */
[----:B------:R2:W3:Y:S01]  /*5fc0*/  SYNCS.PHASECHK.TRANS64.TRYWAIT P4, [R56+URZ+0xd0], R7 ;  /* 0x0000d007380075a7 */ /* 0x0004e200080811ff */
[----:B-1----:R-:W-:Y:S01]  /*5fd0*/  @P1 PLOP3.LUT P5, PT, P0, PT, PT, 0x8, 0x80 ;  /* 0x000000000080181c */ /* 0x002fe200007ae170 */
[----:B------:R-:W-:Y:S01]  /*5fe0*/  @!UPT UIADD3 URZ, UPT, UPT, URZ, URZ, URZ ;  /* 0x000000fffffff290 */ /* 0x000fe2000fffe0ff */
[----:B--2---:R-:W-:Y:S11]  /*5ff0*/  @!P1 BRA `(.L_x_98) ;  /* 0x0000000000749947 */ /* 0x004ff60003800000 */
[----:B------:R-:W-:Y:S01]  /*6000*/  ISETP.NE.U32.AND P0, PT, RZ, UR58, PT ;  /* 0x0000003aff007c0c */ /* 0x000fe2000bf05070 */
[----:B------:R-:W-:Y:S01]  /*6010*/  BSSY B0, `(.L_x_99) ;  /* 0x0000010000007945 */ /* 0x000fe20003800000 */
[----:B------:R-:W-:Y:S02]  /*6020*/  ISETP.NE.AND P2, PT, R26, RZ, PT ;  /* 0x000000ff1a00720c */ /* 0x000fe40003f45270 */
[----:B------:R-:W-:Y:S02]  /*6030*/  CS2R R30, SRZ ;  /* 0x00000000001e7805 */ /* 0x000fe4000001ff00 */
[----:B------:R-:W-:Y:S02]  /*6040*/  ISETP.NE.AND.EX P0, PT, RZ, UR59, PT, P0 ;  /* 0x0000003bff007c0c */ /* 0x000fe4000bf05300 */
[----:B------:R-:W-:Y:S02]  /*6050*/  CS2R R28, SRZ ;  /* 0x00000000001c7805 */ /* 0x000fe4000001ff00 */
[----:B------:R-:W-:Y:S02]  /*6060*/  LOP3.LUT P1, RZ, R49, 0xff, RZ, 0xc0, !PT ;  /* 0x000000ff31ff7812 */ /* 0x000fe4000782c0ff */
[----:B------:R-:W-:Y:S02]  /*6070*/  SEL R0, RZ, 0xffffffff, P2 ;  /* 0xffffffffff007807 */ /* 0x000fe40001000000 */
[----:B------:R-:W-:Y:S04]  /*6080*/  SEL R3, RZ, 0xffffffff, P0 ;  /* 0xffffffffff037807 */ /* 0x000fe80000000000 */
[----:B------:R-:W-:Y:S04]  /*6090*/  @P3 SEL R0, R3, R0, !P1 ;  /* 0x0000000003003207 */ /* 0x000fe80004800000 */
[----:B------:R-:W-:Y:S04]  /*60a0*/  LOP3.LUT R0, R0, 0x1, RZ, 0xc0, !PT ;  /* 0x0000000100007812 */ /* 0x000fe800078ec0ff */
[----:B------:R-:W-:Y:S01]  /*60b0*/  ISETP.NE.U32.AND P0, PT, R0, 0x1, PT ;  /* 0x000000010000780c */ /* 0x000fe20003f05070 */
[----:B------:R-:W-:Y:S01]  /*60c0*/  @!UPT UIADD3 URZ, UPT, UPT, URZ, URZ, URZ ;  /* 0x000000fffffff290 */ /* 0x000fe2000fffe0ff */
[----:B------:R-:W-:Y:S11]  /*60d0*/  @!P5 BRA `(.L_x_100) ;  /* 0x00000000000cd947 */ /* 0x000ff60003800000 */
[----:B------:R-:W-:Y:S04]  /*60e0*/  SHF.L.U32 R3, R52, 0x1f, RZ ;  /* 0x0000001f34037819 */ /* 0x000fe800000006ff */
[----:B------:R-:W1:Y:S02]  /*60f0*/  SYNCS.PHASECHK.TRANS64.TRYWAIT P1, [UR44+0x90], R3 ;  /* 0x00009003ff0075a7 */ /* 0x000e64000802112c */
[----:B-1----:R-:W-:Y:S05]  /*6100*/  @!P1 BRA `(.L_x_101) ;  /* 0x0000001000cc9947 */ /* 0x002fea0003800000 */
.L_x_100:
[----:B------:R-:W-:Y:S05]  /*6110*/  BSYNC B0 ;  /* 0x0000000000007941 */ /* 0x000fea0003800000 */
.L_x_99:
[----:B------:R2:W1:Y:S01]  /*6120*/  @P0 LDS.128 R28, [R48+UR44+0x200] ;  /* 0x0002002c301c0984 */ /* 0x0004620008000c00 */
[----:B------:R-:W-:Y:S01]  /*6130*/  UIADD3 UR4, UPT, UPT, UR44, 0x98, URZ ;  /* 0x000000982c047890 */ /* 0x000fe2000fffe0ff */
[----:B------:R-:W-:Y:S01]  /*6140*/  LOP3.LUT R52, R52, 0x1, RZ, 0x3c, !PT ;  /* 0x0000000134347812 */ /* 0x000fe200078e3cff */
[----:B------:R-:W-:Y:S01]  /*6150*/  @!PT LDS RZ, [RZ] ;  /* 0x00000000fffff984 */ /* 0x000fe20000000800 */
[----:B------:R-:W-:Y:S01]  /*6160*/  @!PT LDS RZ, [RZ] ;  /* 0x00000000fffff984 */ /* 0x000fe20000000800 */
[----:B------:R-:W-:Y:S01]  /*6170*/  @!PT LDS RZ, [RZ] ;  /* 0x00000000fffff984 */ /* 0x000fe20000000800 */
[----:B------:R-:W-:Y:S01]  /*6180*/  @!PT LDS RZ, [RZ] ;  /* 0x00000000fffff984 */ /* 0x000fe20000000800 */
[----:B------:R5:W-:Y:S06]  /*6190*/  MEMBAR.ALL.CTA ;  /* 0x0000000000007992 */ /* 0x000bec0000008000 */
[----:B-----5:R-:W5:Y:S01]  /*61a0*/  FENCE.VIEW.ASYNC.S ;  /* 0x00000000000073c6 */ /* 0x020f620000000000 */
[----:B------:R-:W-:Y:S09]  /*61b0*/  UPRMT UR4, UR52, 0x654, UR4 ;  /* 0x0000065434047896 */ /* 0x000ff20008000004 */
[----:B-----5:R-:W-:Y:S03]  /*61c0*/  SYNCS.ARRIVE.TRANS64.RED.A1T0 RZ, [UR4], RZ ;  /* 0x000000ffffff79a7 */ /* 0x020fe60008100404 */
.L_x_98:
[----:B------:R-:W-:Y:S05]  /*61d0*/  BSYNC B1 ;  /* 0x0000000000017941 */ /* 0x000fea0003800000 */
.L_x_97:
[----:B-1----:R-:W-:Y:S04]  /*61e0*/  SHF.R.U32.HI R3, RZ, 0x15, R24 ;  /* 0x00000015ff037819 */ /* 0x002fe80000011618 */
[----:B------:R-:W-:Y:S01]  /*61f0*/  LOP3.LUT P0, RZ, R3, 0x3, R50, 0x48, !PT ;  /* 0x0000000303ff7812 */ /* 0x000fe20007804832 */
[----:B------:R-:W-:Y:S01]  /*6200*/  @!UPT UIADD3 URZ, UPT, UPT, URZ, URZ, URZ ;  /* 0x000000fffffff290 */ /* 0x000fe2000fffe0ff */
[----:B---3--:R-:W-:Y:S11]  /*6210*/  @P4 BRA `(.L_x_102) ;  /* 0x0000000000084947 */ /* 0x008ff60003800000 */
[----:B------:R-:W1:Y:S02]  /*6220*/  SYNCS.PHASECHK.TRANS64.TRYWAIT P1, [R56+URZ+0xd0], R7 ;  /* 0x0000d007380075a7 */ /* 0x000e6400080211ff */
[----:B-1----:R-:W-:Y:S05]  /*6230*/  @!P1 BRA `(.L_x_103) ;  /* 0x0000001000989947 */ /* 0x002fea0003800000 */
.L_x_102:
[----:B------:R-:W-:Y:S05]  /*6240*/  @!P0 BRA `(.L_x_104) ;  /* 0x0000000000408947 */ /* 0x000fea0003800000 */
[----:B------:R-:W3:Y:S01]  /*6250*/  LDCU.64 UR8, c[0x4][0x70] ;  /* 0x01000e00ff0877ac */ /* 0x000ee20008000a00 */
[----:B------:R-:W-:Y:S01]  /*6260*/  MOV R15, 0x0 ;  /* 0x00000000000f7802 */ /* 0x000fe20000000f00 */
[----:B------:R-:W-:Y:S02]  /*6270*/  HFMA2 R12, -RZ, RZ, 0, 5.9604644775390625e-08 ;  /* 0x00000001ff0c7431 */ /* 0x000fe400000001ff */
[----:B------:R-:W-:Y:S02]  /*6280*/  IMAD.MOV.U32 R8, RZ, RZ, 0x192 ;  /* 0x00000192ff087424 */ /* 0x000fe400078e00ff */
[----:B------:R-:W-:Y:S01]  /*6290*/  IMAD.MOV.U32 R13, RZ, RZ, RZ ;  /* 0x000000ffff0d7224 */ /* 0x000fe200078e00ff */
[----:B------:R-:W1:Y:S01]  /*62a0*/  LDCU.64 UR6, c[0x4][0x78] ;  /* 0x01000f00ff0677ac */ /* 0x000e620008000a00 */
[----:B------:R-:W2:Y:S01]  /*62b0*/  LDC.64 R14, c[0x4][R15] ;  /* 0x010000000f0e7b82 */ /* 0x000ea20000000a00 */
[----:B------:R-:W5:Y:S01]  /*62c0*/  LDCU.64 UR4, c[0x4][0x10] ;  /* 0x01000200ff0477ac */ /* 0x000f620008000a00 */
[----:B---3--:R-:W-:Y:S01]  /*62d0*/  MOV R5, UR9 ;  /* 0x0000000900057c02 */ /* 0x008fe20008000f00 */
[----:B------:R-:W-:Y:S01]  /*62e0*/  IMAD.U32 R4, RZ, RZ, UR8 ;  /* 0x00000008ff047e24 */ /* 0x000fe2000f8e00ff */
[----:B-1----:R-:W-:Y:S01]  /*62f0*/  MOV R7, UR7 ;  /* 0x0000000700077c02 */ /* 0x002fe20008000f00 */
[----:B------:R-:W-:Y:S01]  /*6300*/  IMAD.U32 R6, RZ, RZ, UR6 ;  /* 0x00000006ff067e24 */ /* 0x000fe2000f8e00ff */
[----:B-----5:R-:W-:Y:S01]  /*6310*/  MOV R11, UR5 ;  /* 0x00000005000b7c02 */ /* 0x020fe20008000f00 */
[----:B------:R-:W-:Y:S02]  /*6320*/  IMAD.U32 R10, RZ, RZ, UR4 ;  /* 0x00000004ff0a7e24 */ /* 0x000fe4000f8e00ff */
[----:B------:R-:W-:Y:S07]  /*6330*/  LEPC R20, `(.L_x_104) ;  /* 0x000000001014794e */ /* 0x000fee0000000000 */
[----:B--2-4-:R-:W-:Y:S05]  /*6340*/  CALL.ABS.NOINC R14 ;  /* 0x000000000e007343 */ /* 0x014fea0003c00000 */
.L_x_104:
[----:B------:R-:W-:Y:S01]  /*6350*/  LOP3.LUT P0, RZ, R39, 0x60, RZ, 0xc0, !PT ;  /* 0x0000006027ff7812 */ /* 0x000fe2000780c0ff */
[----:B------:R-:W-:Y:S05]  /*6360*/  WARPSYNC.ALL ;  /* 0x0000000000007948 */ /* 0x000fea0003800000 */
[C---:B------:R-:W-:Y:S01]  /*6370*/  IMAD.SHL.U32 R36, R29.reuse, 0x100, RZ ;  /* 0x000001001d247824 */ /* 0x040fe200078e00ff */
[----:B------:R-:W-:Y:S01]  /*6380*/  R2UR UR4, R24 ;  /* 0x00000000180472ca */ /* 0x000fe200000e0000 */
[----:B------:R-:W-:Y:S01]  /*6390*/  BSSY.RECONVERGENT B0, `(.L_x_105) ;  /* 0x0000060000007945 */ /* 0x000fe20003800200 */
[C---:B------:R-:W-:Y:S02]  /*63a0*/  SHF.L.U32 R0, R28.reuse, 0x10, RZ ;  /* 0x000000101c007819 */ /* 0x040fe400000006ff */
[C---:B------:R-:W-:Y:S02]  /*63b0*/  PRMT R3, R28.reuse, 0x8880, RZ ;  /* 0x000088801c037816 */ /* 0x040fe400000000ff */
[----:B------:R-:W-:Y:S02]  /*63c0*/  SHF.L.U32 R21, R28, 0x8, RZ ;  /* 0x000000081c157819 */ /* 0x000fe400000006ff */
[----:B------:R-:W-:Y:S02]  /*63d0*/  SHF.R.S32.HI R0, RZ, 0x18, R0 ;  /* 0x00000018ff007819 */ /* 0x000fe40000011400 */
[C---:B------:R-:W-:Y:S02]  /*63e0*/  PRMT R38, R29.reuse, 0x8880, RZ ;  /* 0x000088801d267816 */ /* 0x040fe400000000ff */
[----:B------:R-:W-:Y:S01]  /*63f0*/  SHF.R.S32.HI R21, RZ, 0x18, R21 ;  /* 0x00000018ff157819 */ /* 0x000fe20000011415 */
[----:B-1----:R-:W-:Y:S01]  /*6400*/  LDTM.16dp32bit_t0_t15.x16 R4, tmem[UR4] ;  /* 0x00000004000479ee */ /* 0x002fe20008a00000 */
[----:B------:R-:W4:Y:S01]  /*6410*/  LDTM.16dp32bit_t16_t31.x16 R4, tmem[UR4+0x10] ;  /* 0x00001004000479ee */ /* 0x000f220008a20000 */
[----:B------:R-:W-:Y:S01]  /*6420*/  NOP ;  /* 0x0000000000007918 */ /* 0x000fe20000000000 */
[----:B------:R-:W-:Y:S02]  /*6430*/  R2UR UR4, R56 ;  /* 0x00000000380472ca */ /* 0x000fe400000e0000 */
[----:B------:R-:W-:Y:S02]  /*6440*/  SHF.R.S32.HI R20, RZ, 0x18, R28 ;  /* 0x00000018ff147819 */ /* 0x000fe4000001141c */
[----:B------:R-:W-:Y:S02]  /*6450*/  SHF.L.U32 R37, R29, 0x10, RZ ;  /* 0x000000101d257819 */ /* 0x000fe400000006ff */
[C---:B------:R-:W-:Y:S02]  /*6460*/  PRMT R35, R30.reuse, 0x8880, RZ ;  /* 0x000088801e237816 */ /* 0x040fe400000000ff */
[----:B------:R-:W-:Y:S02]  /*6470*/  SHF.R.S32.HI R25, RZ, 0x18, R29 ;  /* 0x00000018ff197819 */ /* 0x000fe4000001141d */
[C---:B------:R-:W-:Y:S02]  /*6480*/  SHF.L.U32 R34, R30.reuse, 0x10, RZ ;  /* 0x000000101e227819 */ /* 0x040fe400000006ff */
[----:B------:R-:W-:Y:S01]  /*6490*/  SHF.R.S32.HI R27, RZ, 0x18, R30 ;  /* 0x00000018ff1b7819 */ /* 0x000fe2000001141e */
[----:B------:R-:W-:Y:S01]  /*64a0*/  UIADD3 UR4, UPT, UPT, UR4, 0xf0, URZ ;  /* 0x000000f004047890 */ /* 0x000fe2000fffe0ff */
[C---:B------:R-:W-:Y:S02]  /*64b0*/  PRMT R32, R31.reuse, 0x8880, RZ ;  /* 0x000088801f207816 */ /* 0x040fe400000000ff */
[----:B------:R-:W-:Y:S01]  /*64c0*/  SHF.R.S32.HI R28, RZ, 0x18, R31 ;  /* 0x00000018ff1c7819 */ /* 0x000fe2000001141f */
[----:B------:R-:W-:Y:S01]  /*64d0*/  UPRMT UR4, UR52, 0x654, UR4 ;  /* 0x0000065434047896 */ /* 0x000fe20008000004 */
[----:B------:R-:W-:Y:S01]  /*64e0*/  SHF.L.U32 R33, R30, 0x8, RZ ;  /* 0x000000081e217819 */ /* 0x000fe200000006ff */
[C---:B------:R-:W-:Y:S01]  /*64f0*/  IMAD.U32 R30, R31.reuse, 0x10000, RZ ;  /* 0x000100001f1e7824 */ /* 0x040fe200078e00ff */
[----:B------:R-:W-:Y:S01]  /*6500*/  SHF.L.U32 R29, R31, 0x8, RZ ;  /* 0x000000081f1d7819 */ /* 0x000fe200000006ff */
[C---:B----4-:R-:W-:Y:S02]  /*6510*/  IMAD R4, R23.reuse, R4, RZ ;  /* 0x0000000417047224 */ /* 0x050fe400078e02ff */
[C---:B------:R-:W-:Y:S02]  /*6520*/  IMAD R5, R23.reuse, R5, RZ ;  /* 0x0000000517057224 */ /* 0x040fe400078e02ff */
[----:B------:R-:W-:Y:S01]  /*6530*/  IMAD R6, R23, R6, RZ ;  /* 0x0000000617067224 */ /* 0x000fe200078e02ff */
[----:B------:R-:W-:Y:S01]  /*6540*/  SYNCS.ARRIVE.TRANS64.RED.A1T0 RZ, [UR4], RZ ;  /* 0x000000ffffff79a7 */ /* 0x000fe20008100404 */
[----:B------:R-:W-:Y:S01]  /*6550*/  IMAD R4, R3, R26, R4 ;  /* 0x0000001a03047224 */ /* 0x000fe200078e0204 */
[----:B------:R-:W-:Y:S01]  /*6560*/  MOV R3, R38 ;  /* 0x0000002600037202 */ /* 0x000fe20000000f00 */
[C---:B------:R-:W-:Y:S02]  /*6570*/  IMAD R7, R23.reuse, R7, RZ ;  /* 0x0000000717077224 */ /* 0x040fe400078e02ff */
[----:B------:R-:W-:Y:S01]  /*6580*/  IMAD R5, R0, R26, R5 ;  /* 0x0000001a00057224 */ /* 0x000fe200078e0205 */
[----:B------:R-:W-:Y:S01]  /*6590*/  SHF.R.S32.HI R0, RZ, 0x18, R37 ;  /* 0x00000018ff007819 */ /* 0x000fe20000011425 */
[----:B------:R-:W-:Y:S02]  /*65a0*/  IMAD R8, R23, R8, RZ ;  /* 0x0000000817087224 */ /* 0x000fe400078e02ff */
[-C--:B------:R-:W-:Y:S01]  /*65b0*/  IMAD R6, R21, R26.reuse, R6 ;  /* 0x0000001a15067224 */ /* 0x080fe200078e0206 */
[----:B------:R-:W-:Y:S01]  /*65c0*/  SHF.R.S32.HI R21, RZ, 0x18, R36 ;  /* 0x00000018ff157819 */ /* 0x000fe20000011424 */
[C---:B------:R-:W-:Y:S02]  /*65d0*/  IMAD R9, R23.reuse, R9, RZ ;  /* 0x0000000917097224 */ /* 0x040fe400078e02ff */
[----:B------:R-:W-:Y:S02]  /*65e0*/  IMAD R7, R20, R26, R7 ;  /* 0x0000001a14077224 */ /* 0x000fe400078e0207 */
[----:B------:R-:W-:Y:S02]  /*65f0*/  IMAD R10, R23, R10, RZ ;  /* 0x0000000a170a7224 */ /* 0x000fe400078e02ff */
[----:B------:R-:W-:Y:S01]  /*6600*/  IMAD R8, R3, R26, R8 ;  /* 0x0000001a03087224 */ /* 0x000fe200078e0208 */
[----:B------:R-:W-:Y:S01]  /*6610*/  I2IP.S8.S32.SAT R56, R7, R6, RZ ;  /* 0x0000000607387239 */ /* 0x000fe200000014ff */
[----:B------:R-:W-:Y:S02]  /*6620*/  IMAD R11, R23, R11, RZ ;  /* 0x0000000b170b7224 */ /* 0x000fe400078e02ff */
[----:B------:R-:W-:Y:S01]  /*6630*/  IMAD R9, R0, R26, R9 ;  /* 0x0000001a00097224 */ /* 0x000fe200078e0209 */
[----:B------:R-:W-:Y:S01]  /*6640*/  I2IP.S8.S32.SAT R56, R5, R4, R56 ;  /* 0x0000000405387239 */ /* 0x000fe20000001438 */
[----:B------:R-:W-:Y:S01]  /*6650*/  IMAD R12, R23, R12, RZ ;  /* 0x0000000c170c7224 */ /* 0x000fe200078e02ff */
[----:B------:R-:W-:Y:S01]  /*6660*/  SHF.R.S32.HI R0, RZ, 0x18, R34 ;  /* 0x00000018ff007819 */ /* 0x000fe20000011422 */
[----:B------:R-:W-:Y:S02]  /*6670*/  IMAD.MOV.U32 R3, RZ, RZ, R35 ;  /* 0x000000ffff037224 */ /* 0x000fe400078e0023 */
[----:B------:R-:W-:Y:S01]  /*6680*/  IMAD R10, R21, R26, R10 ;  /* 0x0000001a150a7224 */ /* 0x000fe200078e020a */
[----:B------:R-:W-:Y:S01]  /*6690*/  MOV R21, R32 ;  /* 0x0000002000157202 */ /* 0x000fe20000000f00 */
[-C--:B------:R-:W-:Y:S01]  /*66a0*/  IMAD R11, R25, R26.reuse, R11 ;  /* 0x0000001a190b7224 */ /* 0x080fe200078e020b */
[----:B------:R-:W-:Y:S01]  /*66b0*/  SHF.R.S32.HI R25, RZ, 0x18, R29 ;  /* 0x00000018ff197819 */ /* 0x000fe2000001141d */
[----:B------:R-:W-:Y:S02]  /*66c0*/  IMAD R13, R23, R13, RZ ;  /* 0x0000000d170d7224 */ /* 0x000fe400078e02ff */
[----:B------:R-:W-:Y:S01]  /*66d0*/  IMAD R12, R3, R26, R12 ;  /* 0x0000001a030c7224 */ /* 0x000fe200078e020c */
[----:B------:R-:W-:Y:S01]  /*66e0*/  SHF.R.S32.HI R3, RZ, 0x18, R33 ;  /* 0x00000018ff037819 */ /* 0x000fe20000011421 */
[----:B------:R-:W-:Y:S01]  /*66f0*/  IMAD R14, R23, R14, RZ ;  /* 0x0000000e170e7224 */ /* 0x000fe200078e02ff */
[----:B------:R-:W-:Y:S01]  /*6700*/  I2IP.S8.S32.SAT R60, R11, R10, RZ ;  /* 0x0000000a0b3c7239 */ /* 0x000fe200000014ff */
[C---:B------:R-:W-:Y:S02]  /*6710*/  IMAD R15, R23.reuse, R15, RZ ;  /* 0x0000000f170f7224 */ /* 0x040fe400078e02ff */
[----:B------:R-:W-:Y:S01]  /*6720*/  IMAD R13, R0, R26, R13 ;  /* 0x0000001a000d7224 */ /* 0x000fe200078e020d */
[----:B------:R-:W-:Y:S01]  /*6730*/  SHF.R.S32.HI R0, RZ, 0x18, R30 ;  /* 0x00000018ff007819 */ /* 0x000fe2000001141e */
[----:B------:R-:W-:Y:S01]  /*6740*/  IMAD R16, R23, R16, RZ ;  /* 0x0000001017107224 */ /* 0x000fe200078e02ff */
[----:B------:R-:W-:Y:S01]  /*6750*/  I2IP.S8.S32.SAT R57, R9, R8, R60 ;  /* 0x0000000809397239 */ /* 0x000fe2000000143c */
[-C--:B------:R-:W-:Y:S01]  /*6760*/  IMAD R14, R3, R26.reuse, R14 ;  /* 0x0000001a030e7224 */ /* 0x080fe200078e020e */
[----:B------:R-:W-:Y:S01]  /*6770*/  IADD3 R60, PT, PT, R2, 0x1, RZ ;  /* 0x00000001023c7810 */ /* 0x000fe20007ffe0ff */
[----:B------:R-:W-:Y:S02]  /*6780*/  IMAD R17, R23, R17, RZ ;  /* 0x0000001117117224 */ /* 0x000fe400078e02ff */
[-C--:B------:R-:W-:Y:S02]  /*6790*/  IMAD R15, R27, R26.reuse, R15 ;  /* 0x0000001a1b0f7224 */ /* 0x080fe400078e020f */
[----:B------:R-:W-:Y:S02]  /*67a0*/  IMAD R16, R21, R26, R16 ;  /* 0x0000001a15107224 */ /* 0x000fe400078e0210 */
[----:B------:R-:W-:Y:S01]  /*67b0*/  IMAD R18, R23, R18, RZ ;  /* 0x0000001217127224 */ /* 0x000fe200078e02ff */
[----:B------:R-:W-:Y:S01]  /*67c0*/  I2IP.S8.S32.SAT R61, R15, R14, RZ ;  /* 0x0000000e0f3d7239 */ /* 0x000fe200000014ff */
[----:B------:R-:W-:Y:S02]  /*67d0*/  IMAD R17, R0, R26, R17 ;  /* 0x0000001a00117224 */ /* 0x000fe400078e0211 */
[----:B------:R-:W-:Y:S01]  /*67e0*/  IMAD R19, R23, R19, RZ ;  /* 0x0000001317137224 */ /* 0x000fe200078e02ff */
[----:B------:R-:W-:Y:S01]  /*67f0*/  I2IP.S8.S32.SAT R58, R13, R12, R61 ;  /* 0x0000000c0d3a7239 */ /* 0x000fe2000000143d */
[-C--:B------:R-:W-:Y:S02]  /*6800*/  IMAD R18, R25, R26.reuse, R18 ;  /* 0x0000001a19127224 */ /* 0x080fe400078e0212 */
[----:B------:R-:W-:Y:S05]  /*6810*/  IMAD R19, R28, R26, R19 ;  /* 0x0000001a1c137224 */ /* 0x000fea00078e0213 */
[----:B------:R-:W-:Y:S04]  /*6820*/  I2IP.S8.S32.SAT R24, R19, R18, RZ ;  /* 0x0000001213187239 */ /* 0x000fe800000014ff */
[----:B------:R-:W-:Y:S05]  /*6830*/  I2IP.S8.S32.SAT R59, R17, R16, R24 ;  /* 0x00000010113b7239 */ /* 0x000fea0000001418 */
[----:B------:R1:W-:Y:S01]  /*6840*/  STS.128 [R48+UR44+0xa00], R56 ;  /* 0x000a003830007988 */ /* 0x0003e20008000c2c */
[----:B------:R-:W-:Y:S01]  /*6850*/  @!PT LDS RZ, [RZ] ;  /* 0x00000000fffff984 */ /* 0x000fe20000000800 */
[----:B------:R-:W-:Y:S01]  /*6860*/  @!PT LDS RZ, [RZ] ;  /* 0x00000000fffff984 */ /* 0x000fe20000000800 */
[----:B------:R-:W-:Y:S01]  /*6870*/  @!PT LDS RZ, [RZ] ;  /* 0x00000000fffff984 */ /* 0x000fe20000000800 */
[----:B------:R-:W-:Y:S01]  /*6880*/  @!PT LDS RZ, [RZ] ;  /* 0x00000000fffff984 */ /* 0x000fe20000000800 */
[----:B------:R3:W-:Y:S07]  /*6890*/  MEMBAR.ALL.CTA ;  /* 0x0000000000007992 */ /* 0x0007ee0000008000 */
[----:B---3--:R-:W3:Y:S02]  /*68a0*/  FENCE.VIEW.ASYNC.S ;  /* 0x00000000000073c6 */ /* 0x008ee40000000000 */
[----:B---3--:R-:W-:Y:S06]  /*68b0*/  BAR.SYNC.DEFER_BLOCKING 0x1, 0x80 ;  /* 0x0042000000007b1d */ /* 0x008fec0000010000 */
[----:B------:R-:W-:Y:S05]  /*68c0*/  @P0 BRA `(.L_x_106) ;  /* 0x0000000000300947 */ /* 0x000fea0003800000 */
[----:B------:R-:W-:Y:S02]  /*68d0*/  UIADD3 UR4, UPT, UPT, UR44, 0xa00, URZ ;  /* 0x00000a002c047890 */ /* 0x000fe4000fffe0ff */
[----:B------:R-:W-:Y:S02]  /*68e0*/  USHF.L.U32 UR9, UR45, 0x5, URZ ;  /* 0x000000052d097899 */ /* 0x000fe400080006ff */
[----:B------:R-:W-:Y:S02]  /*68f0*/  USHF.L.U32 UR10, UR46, 0x6, URZ ;  /* 0x000000062e0a7899 */ /* 0x000fe400080006ff */
[----:B------:R-:W-:Y:S01]  /*6900*/  MOV R55, UR4 ;  /* 0x0000000400377c02 */ /* 0x000fe20008000f00 */
[----:B------:R-:W-:Y:S01]  /*6910*/  UIADD3 UR4, UP0, UPT, UR62, 0x680, URZ ;  /* 0x000006803e047890 */ /* 0x000fe2000ff1e0ff */
[----:B------:R-:W-:Y:S02]  /*6920*/  UMOV UR11, UR36 ;  /* 0x00000024000b7c82 */ /* 0x000fe40008000000 */
[----:B------:R-:W-:Y:S01]  /*6930*/  R2UR UR8, R55 ;  /* 0x00000000370872ca */ /* 0x000fe200000e0000 */
[----:B------:R-:W-:Y:S11]  /*6940*/  UIADD3.X UR5, UPT, UPT, URZ, UR63, URZ, UP0, !UPT ;  /* 0x0000003fff057290 */ /* 0x000ff600087fe4ff */
[----:B------:R-:W-:Y:S01]  /*6950*/  @!UPT UIADD3 URZ, UPT, UPT, URZ, URZ, URZ ;  /* 0x000000fffffff290 */ /* 0x000fe2000fffe0ff */
[----:B------:R3:W-:Y:S01]  /*6960*/  UTMASTG.3D [UR8], [UR4] ;  /* 0x00000008040073b5 */ /* 0x0007e20008010000 */
[----:B------:R0:W-:Y:S01]  /*6970*/  UTMACMDFLUSH ;  /* 0x00000000000079b7 */ /* 0x0001e20000000000 */
[----:B---3--:R-:W-:Y:S04]  /*6980*/  DEPBAR.LE SB0, 0x0 ;  /* 0x000080000000791a */ /* 0x008fe80000000000 */
.L_x_106:
[----:B------:R-:W-:Y:S05]  /*6990*/  BSYNC.RECONVERGENT B0 ;  /* 0x0000000000007941 */ /* 0x000fea0003800200 */
.L_x_105:
[----:B------:R-:W-:Y:S01]  /*69a0*/  BAR.SYNC.DEFER_BLOCKING 0x1, 0x80 ;  /* 0x0042000000007b1d */ /* 0x000fe20000010000 */
[----:B------:R-:W-:Y:S01]  /*69b0*/  ISETP.NE.AND P0, PT, R51, 0x2, PT ;  /* 0x000000023300780c */ /* 0x000fe20003f05270 */
[----:B------:R-:W-:Y:S01]  /*69c0*/  UISETP.NE.AND UP0, UPT, UR47, URZ, UPT ;  /* 0x000000ff2f00728c */ /* 0x000fe2000bf05270 */
[----:B------:R-:W-:Y:S01]  /*69d0*/  ISETP.NE.AND P1, PT, R60, 0x4, PT ;  /* 0x000000043c00780c */ /* 0x000fe20003f25270 */
[----:B------:R-:W-:Y:S01]  /*69e0*/  UIADD3 UR45, UPT, UPT, UR37, UR57, URZ ;  /* 0x00000039252d7290 */ /* 0x000fe2000fffe0ff */
[----:B------:R-:W-:Y:S01]  /*69f0*/  SEL R0, RZ, 0x1, P0 ;  /* 0x00000001ff007807 */ /* 0x000fe20000000000 */
[----:B------:R-:W-:Y:S01]  /*6a00*/  UIADD3 UR46, UPT, UPT, UR38, UR60, URZ ;  /* 0x0000003c262e7290 */ /* 0x000fe2000fffe0ff */
[----:B------:R-:W-:Y:S02]  /*6a10*/  SEL R3, RZ, 0x1, P1 ;  /* 0x00000001ff037807 */ /* 0x000fe40000800000 */
[----:B------:R-:W-:Y:S02]  /*6a20*/  LOP3.LUT R53, R53, R0, RZ, 0x3c, !PT ;  /* 0x0000000035357212 */ /* 0x000fe400078e3cff */
[----:B------:R-:W-:Y:S02]  /*6a30*/  LOP3.LUT R54, R54, R3, RZ, 0x3c, !PT ;  /* 0x0000000336367212 */ /* 0x000fe400078e3cff */
[----:B------:R-:W-:Y:S02]  /*6a40*/  SEL R51, R51, RZ, P0 ;  /* 0x000000ff33337207 */ /* 0x000fe40000000000 */
[----:B------:R-:W-:Y:S01]  /*6a50*/  SEL R2, R60, RZ, P1 ;  /* 0x000000ff3c027207 */ /* 0x000fe20000800000 */
[----:B------:R-:W-:Y:S01]  /*6a60*/  UMOV UR36, UR55 ;  /* 0x0000003700247c82 */ /* 0x000fe20008000000 */
[----:B------:R-:W-:Y:S05]  /*6a70*/  BRA.U UP0, `(.L_x_107) ;  /* 0xffffffe900387547 */ /* 0x000fea000b83ffff */
[----:B------:R-:W-:Y:S05]  /*6a80*/  EXIT ;  /* 0x000000000000794d */ /* 0x000fea0003800000 */
.L_x_25:
[----:B---3--:R3:W4:Y:S02]  /*6a90*/  SYNCS.PHASECHK.TRANS64.TRYWAIT P0, [R3+URZ+0x120], R2 ;  /* 0x00012002030075a7 */ /* 0x00872400080011ff */
[----:B----4-:R-:W-:Y:S05]  /*6aa0*/  @!P0 NANOSLEEP.SYNCS 0x989680 ;  /* 0x009896800000895d */ /* 0x010fea0003900000 */
[----:B------:R-:W4:Y:S02]  /*6ab0*/  @!P0 SYNCS.PHASECHK.TRANS64 P0, [R3+URZ+0x120], R2 ;  /* 0x00012002030085a7 */ /* 0x000f2400080010ff */
[----:B----4-:R-:W-:Y:S05]  /*6ac0*/  @!P0 BRA `(.L_x_25) ;  /* 0xfffffffc00f08947 */ /* 0x010fea000383ffff */
[----:B------:R-:W-:Y:S05]  /*6ad0*/  BRA `(.L_x_108) ;  /* 0xffffffac00747947 */ /* 0x000fea000383ffff */
.L_x_28:
[----:B--2---:R-:W-:-:S07]  /*6ae0*/  MOV R0, UR33 ;  /* 0x0000002100007c02 */ /* 0x004fce0008000f00 */
.L_x_109:
[----:B--2---:R2:W3:Y:S02]  /*6af0*/  SYNCS.PHASECHK.TRANS64.TRYWAIT P0, [R0+URZ+0x48], R3 ;  /* 0x00004803000075a7 */ /* 0x0044e400080011ff */
[----:B---3--:R-:W-:Y:S05]  /*6b00*/  @!P0 NANOSLEEP.SYNCS 0x989680 ;  /* 0x009896800000895d */ /* 0x008fea0003900000 */
[----:B------:R-:W3:Y:S02]  /*6b10*/  @!P0 SYNCS.PHASECHK.TRANS64 P0, [R0+URZ+0x48], R3 ;  /* 0x00004803000085a7 */ /* 0x000ee400080010ff */
[----:B---3--:R-:W-:Y:S05]  /*6b20*/  @!P0 BRA `(.L_x_109) ;  /* 0xfffffffc00f08947 */ /* 0x008fea000383ffff */
[----:B------:R-:W-:Y:S05]  /*6b30*/  BRA `(.L_x_27) ;  /* 0xffffffac00bc7947 */ /* 0x000fea000383ffff */
.L_x_35:
[----:B-1----:R-:W-:-:S07]  /*6b40*/  MOV R0, UR33 ;  /* 0x0000002100007c02 */ /* 0x002fce0008000f00 */
.L_x_110:
[----:B-1----:R1:W2:Y:S02]  /*6b50*/  SYNCS.PHASECHK.TRANS64.TRYWAIT P0, [R0+URZ+0x48], R3 ;  /* 0x00004803000075a7 */ /* 0x0022a400080011ff */
[----:B--2---:R-:W-:Y:S05]  /*6b60*/  @!P0 NANOSLEEP.SYNCS 0x989680 ;  /* 0x009896800000895d */ /* 0x004fea0003900000 */
[----:B------:R-:W2:Y:S02]  /*6b70*/  @!P0 SYNCS.PHASECHK.TRANS64 P0, [R0+URZ+0x48], R3 ;  /* 0x00004803000085a7 */ /* 0x000ea400080010ff */
[----:B--2---:R-:W-:Y:S05]  /*6b80*/  @!P0 BRA `(.L_x_110) ;  /* 0xfffffffc00f08947 */ /* 0x004fea000383ffff */
[----:B------:R-:W-:Y:S05]  /*6b90*/  BRA `(.L_x_34) ;  /* 0xffffffb000ac7947 */ /* 0x000fea000383ffff */
.L_x_40:
[----:B-1----:R1:W2:Y:S02]  /*6ba0*/  SYNCS.PHASECHK.TRANS64.TRYWAIT P0, [R3+URZ+0xb0], R0 ;  /* 0x0000b000030075a7 */ /* 0x0022a400080011ff */
[----:B--2---:R-:W-:Y:S05]  /*6bb0*/  @!P0 NANOSLEEP.SYNCS 0x989680 ;  /* 0x009896800000895d */ /* 0x004fea0003900000 */
[----:B------:R-:W2:Y:S02]  /*6bc0*/  @!P0 SYNCS.PHASECHK.TRANS64 P0, [R3+URZ+0xb0], R0 ;  /* 0x0000b000030085a7 */ /* 0x000ea400080010ff */
[----:B--2---:R-:W-:Y:S05]  /*6bd0*/  @!P0 BRA `(.L_x_40) ;  /* 0xfffffffc00f08947 */ /* 0x004fea000383ffff */
[----:B------:R-:W-:Y:S05]  /*6be0*/  BRA `(.L_x_111) ;  /* 0xffffffb4007c7947 */ /* 0x000fea000383ffff */
.L_x_44:
[----:B-1----:R-:W-:-:S07]  /*6bf0*/  MOV R0, UR4 ;  /* 0x0000000400007c02 */ /* 0x002fce0008000f00 */
.L_x_112:
[----:B-1----:R1:W2:Y:S02]  /*6c00*/  SYNCS.PHASECHK.TRANS64.TRYWAIT P0, [R0+URZ], R3 ;  /* 0x00000003000075a7 */ /* 0x0022a400080011ff */
[----:B--2---:R-:W-:Y:S05]  /*6c10*/  @!P0 NANOSLEEP.SYNCS 0x989680 ;  /* 0x009896800000895d */ /* 0x004fea0003900000 */
[----:B------:R-:W2:Y:S02]  /*6c20*/  @!P0 SYNCS.PHASECHK.TRANS64 P0, [R0+URZ], R3 ;  /* 0x00000003000085a7 */ /* 0x000ea400080010ff */
[----:B--2---:R-:W-:Y:S05]  /*6c30*/  @!P0 BRA `(.L_x_112) ;  /* 0xfffffffc00f08947 */ /* 0x004fea000383ffff */
[----:B------:R-:W-:Y:S05]  /*6c40*/  BRA `(.L_x_113) ;  /* 0xffffffbc00207947 */ /* 0x000fea000383ffff */
.L_x_45:
[----:B------:R-:W-:-:S07]  /*6c50*/  MOV R0, UR5 ;  /* 0x0000000500007c02 */ /* 0x000fce0008000f00 */
.L_x_114:
[----:B-1----:R1:W2:Y:S02]  /*6c60*/  SYNCS.PHASECHK.TRANS64.TRYWAIT P0, [R0+URZ], R3 ;  /* 0x00000003000075a7 */ /* 0x0022a400080011ff */
[----:B--2---:R-:W-:Y:S05]  /*6c70*/  @!P0 NANOSLEEP.SYNCS 0x989680 ;  /* 0x009896800000895d */ /* 0x004fea0003900000 */
[----:B------:R-:W2:Y:S02]  /*6c80*/  @!P0 SYNCS.PHASECHK.TRANS64 P0, [R0+URZ], R3 ;  /* 0x00000003000085a7 */ /* 0x000ea400080010ff */
[----:B--2---:R-:W-:Y:S05]  /*6c90*/  @!P0 BRA `(.L_x_114) ;  /* 0xfffffffc00f08947 */ /* 0x004fea000383ffff */
[----:B------:R-:W-:Y:S05]  /*6ca0*/  BRA `(.L_x_115) ;  /* 0xffffffbc002c7947 */ /* 0x000fea000383ffff */
.L_x_46:
[----:B------:R-:W-:-:S07]  /*6cb0*/  MOV R0, UR5 ;  /* 0x0000000500007c02 */ /* 0x000fce0008000f00 */
.L_x_116:
[----:B-1----:R1:W2:Y:S02]  /*6cc0*/  SYNCS.PHASECHK.TRANS64.TRYWAIT P0, [R0+URZ], R3 ;  /* 0x00000003000075a7 */ /* 0x0022a400080011ff */
[----:B--2---:R-:W-:Y:S05]  /*6cd0*/  @!P0 NANOSLEEP.SYNCS 0x989680 ;  /* 0x009896800000895d */ /* 0x004fea0003900000 */
[----:B------:R-:W2:Y:S02]  /*6ce0*/  @!P0 SYNCS.PHASECHK.TRANS64 P0, [R0+URZ], R3 ;  /* 0x00000003000085a7 */ /* 0x000ea400080010ff */
[----:B--2---:R-:W-:Y:S05]  /*6cf0*/  @!P0 BRA `(.L_x_116) ;  /* 0xfffffffc00f08947 */ /* 0x004fea000383ffff */
[----:B------:R-:W-:Y:S05]  /*6d00*/  BRA `(.L_x_117) ;  /* 0xffffffbc00387947 */ /* 0x000fea000383ffff */
.L_x_47:
[----:B------:R-:W-:-:S07]  /*6d10*/  MOV R0, UR5 ;  /* 0x0000000500007c02 */ /* 0x000fce0008000f00 */
.L_x_118:
[----:B-1----:R1:W2:Y:S02]  /*6d20*/  SYNCS.PHASECHK.TRANS64.TRYWAIT P0, [R0+URZ], R3 ;  /* 0x00000003000075a7 */ /* 0x0022a400080011ff */
[----:B--2---:R-:W-:Y:S05]  /*6d30*/  @!P0 NANOSLEEP.SYNCS 0x989680 ;  /* 0x009896800000895d */ /* 0x004fea0003900000 */
[----:B------:R-:W2:Y:S02]  /*6d40*/  @!P0 SYNCS.PHASECHK.TRANS64 P0, [R0+URZ], R3 ;  /* 0x00000003000085a7 */ /* 0x000ea400080010ff */
[----:B--2---:R-:W-:Y:S05]  /*6d50*/  @!P0 BRA `(.L_x_118) ;  /* 0xfffffffc00f08947 */ /* 0x004fea000383ffff */
[----:B------:R-:W-:Y:S05]  /*6d60*/  BRA `(.L_x_119) ;  /* 0xffffffbc00447947 */ /* 0x000fea000383ffff */
.L_x_48:
[----:B------:R-:W-:-:S07]  /*6d70*/  MOV R0, UR5 ;  /* 0x0000000500007c02 */ /* 0x000fce0008000f00 */
.L_x_120:
[----:B-1----:R1:W2:Y:S02]  /*6d80*/  SYNCS.PHASECHK.TRANS64.TRYWAIT P0, [R0+URZ], R3 ;  /* 0x00000003000075a7 */ /* 0x0022a400080011ff */
[----:B--2---:R-:W-:Y:S05]  /*6d90*/  @!P0 NANOSLEEP.SYNCS 0x989680 ;  /* 0x009896800000895d */ /* 0x004fea0003900000 */
[----:B------:R-:W2:Y:S02]  /*6da0*/  @!P0 SYNCS.PHASECHK.TRANS64 P0, [R0+URZ], R3 ;  /* 0x00000003000085a7 */ /* 0x000ea400080010ff */
[----:B--2---:R-:W-:Y:S05]  /*6db0*/  @!P0 BRA `(.L_x_120) ;  /* 0xfffffffc00f08947 */ /* 0x004fea000383ffff */
[----:B------:R-:W-:Y:S05]  /*6dc0*/  BRA `(.L_x_121) ;  /* 0xffffffbc00507947 */ /* 0x000fea000383ffff */
.L_x_49:
[----:B------:R-:W-:-:S07]  /*6dd0*/  MOV R0, UR5 ;  /* 0x0000000500007c02 */ /* 0x000fce0008000f00 */
.L_x_122:
[----:B-1----:R1:W2:Y:S02]  /*6de0*/  SYNCS.PHASECHK.TRANS64.TRYWAIT P0, [R0+URZ], R3 ;  /* 0x00000003000075a7 */ /* 0x0022a400080011ff */
[----:B--2---:R-:W-:Y:S05]  /*6df0*/  @!P0 NANOSLEEP.SYNCS 0x989680 ;  /* 0x009896800000895d */ /* 0x004fea0003900000 */
[----:B------:R-:W2:Y:S02]  /*6e00*/  @!P0 SYNCS.PHASECHK.TRANS64 P0, [R0+URZ], R3 ;  /* 0x00000003000085a7 */ /* 0x000ea400080010ff */
[----:B--2---:R-:W-:Y:S05]  /*6e10*/  @!P0 BRA `(.L_x_122) ;  /* 0xfffffffc00f08947 */ /* 0x004fea000383ffff */
[----:B------:R-:W-:Y:S05]  /*6e20*/  BRA `(.L_x_123) ;  /* 0xffffffbc005c7947 */ /* 0x000fea000383ffff */
.L_x_50:
[----:B------:R-:W-:-:S07]  /*6e30*/  MOV R0, UR5 ;  /* 0x0000000500007c02 */ /* 0x000fce0008000f00 */
.L_x_124:
[----:B-1----:R1:W2:Y:S02]  /*6e40*/  SYNCS.PHASECHK.TRANS64.TRYWAIT P0, [R0+URZ], R3 ;  /* 0x00000003000075a7 */ /* 0x0022a400080011ff */
[----:B--2---:R-:W-:Y:S05]  /*6e50*/  @!P0 NANOSLEEP.SYNCS 0x989680 ;  /* 0x009896800000895d */ /* 0x004fea0003900000 */
[----:B------:R-:W2:Y:S02]  /*6e60*/  @!P0 SYNCS.PHASECHK.TRANS64 P0, [R0+URZ], R3 ;  /* 0x00000003000085a7 */ /* 0x000ea400080010ff */
[----:B--2---:R-:W-:Y:S05]  /*6e70*/  @!P0 BRA `(.L_x_124) ;  /* 0xfffffffc00f08947 */ /* 0x004fea000383ffff */
[----:B------:R-:W-:Y:S05]  /*6e80*/  BRA `(.L_x_125) ;  /* 0xffffffbc00687947 */ /* 0x000fea000383ffff */
.L_x_51:
[----:B------:R-:W-:-:S07]  /*6e90*/  MOV R0, UR5 ;  /* 0x0000000500007c02 */ /* 0x000fce0008000f00 */
.L_x_126:
[----:B-1----:R1:W2:Y:S02]  /*6ea0*/  SYNCS.PHASECHK.TRANS64.TRYWAIT P0, [R0+URZ], R3 ;  /* 0x00000003000075a7 */ /* 0x0022a400080011ff */
[----:B--2---:R-:W-:Y:S05]  /*6eb0*/  @!P0 NANOSLEEP.SYNCS 0x989680 ;  /* 0x009896800000895d */ /* 0x004fea0003900000 */
[----:B------:R-:W2:Y:S02]  /*6ec0*/  @!P0 SYNCS.PHASECHK.TRANS64 P0, [R0+URZ], R3 ;  /* 0x00000003000085a7 */ /* 0x000ea400080010ff */
[----:B--2---:R-:W-:Y:S05]  /*6ed0*/  @!P0 BRA `(.L_x_126) ;  /* 0xfffffffc00f08947 */ /* 0x004fea000383ffff */
[----:B------:R-:W-:Y:S05]  /*6ee0*/  BRA `(.L_x_127) ;  /* 0xffffffbc00747947 */ /* 0x000fea000383ffff */
.L_x_54:
[----:B--2---:R2:W3:Y:S02]  /*6ef0*/  SYNCS.PHASECHK.TRANS64.TRYWAIT P0, [R2+URZ+0x110], R5 ;  /* 0x00011005020075a7 */ /* 0x0044e400080011ff */
[----:B---3--:R-:W-:Y:S05]  /*6f00*/  @!P0 NANOSLEEP.SYNCS 0x989680 ;  /* 0x009896800000895d */ /* 0x008fea0003900000 */
[----:B------:R-:W3:Y:S02]  /*6f10*/  @!P0 SYNCS.PHASECHK.TRANS64 P0, [R2+URZ+0x110], R5 ;  /* 0x00011005020085a7 */ /* 0x000ee400080010ff */
[----:B---3--:R-:W-:Y:S05]  /*6f20*/  @!P0 BRA `(.L_x_54) ;  /* 0xfffffffc00f08947 */ /* 0x008fea000383ffff */
[----:B------:R-:W-:Y:S05]  /*6f30*/  BRA `(.L_x_128) ;  /* 0xffffffbc00d07947 */ /* 0x000fea000383ffff */
.L_x_55:
[----:B------:R-:W-:-:S07]  /*6f40*/  MOV R2, UR4 ;  /* 0x0000000400027c02 */ /* 0x000fce0008000f00 */
.L_x_129:
[----:B--2---:R2:W3:Y:S02]  /*6f50*/  SYNCS.PHASECHK.TRANS64.TRYWAIT P0, [R2+URZ+0xc0], R5 ;  /* 0x0000c005020075a7 */ /* 0x0044e400080011ff */
[----:B---3--:R-:W-:Y:S05]  /*6f60*/  @!P0 NANOSLEEP.SYNCS 0x989680 ;  /* 0x009896800000895d */ /* 0x008fea0003900000 */
[----:B------:R-:W3:Y:S02]  /*6f70*/  @!P0 SYNCS.PHASECHK.TRANS64 P0, [R2+URZ+0xc0], R5 ;  /* 0x0000c005020085a7 */ /* 0x000ee400080010ff */
[----:B---3--:R-:W-:Y:S05]  /*6f80*/  @!P0 BRA `(.L_x_129) ;  /* 0xfffffffc00f08947 */ /* 0x008fea000383ffff */
[----:B------:R-:W-:Y:S05]  /*6f90*/  BRA `(.L_x_130) ;  /* 0xffffffbc00e07947 */ /* 0x000fea000383ffff */
.L_x_56:
[----:B--2---:R2:W3:Y:S02]  /*6fa0*/  SYNCS.PHASECHK.TRANS64.TRYWAIT P1, [R2+URZ+0xb0], R5 ;  /* 0x0000b005020075a7 */ /* 0x0044e400080211ff */
[----:B---3--:R-:W-:Y:S05]  /*6fb0*/  @!P1 NANOSLEEP.SYNCS 0x989680 ;  /* 0x009896800000995d */ /* 0x008fea0003900000 */
[----:B------:R-:W3:Y:S02]  /*6fc0*/  @!P1 SYNCS.PHASECHK.TRANS64 P1, [R2+URZ+0xb0], R5 ;  /* 0x0000b005020095a7 */ /* 0x000ee400080210ff */
[----:B---3--:R-:W-:Y:S05]  /*6fd0*/  @!P1 BRA `(.L_x_56) ;  /* 0xfffffffc00f09947 */ /* 0x008fea000383ffff */
[----:B------:R-:W-:Y:S05]  /*6fe0*/  BRA `(.L_x_131) ;  /* 0xffffffc000107947 */ /* 0x000fea000383ffff */
.L_x_59:
[----:B------:R-:W-:-:S07]  /*6ff0*/  MOV R0, UR4 ;  /* 0x0000000400007c02 */ /* 0x000fce0008000f00 */
.L_x_132:
[----:B--2---:R2:W3:Y:S02]  /*7000*/  SYNCS.PHASECHK.TRANS64.TRYWAIT P0, [R0+URZ+0xc0], R3 ;  /* 0x0000c003000075a7 */ /* 0x0044e400080011ff */
[----:B---3--:R-:W-:Y:S05]  /*7010*/  @!P0 NANOSLEEP.SYNCS 0x989680 ;  /* 0x009896800000895d */ /* 0x008fea0003900000 */
[----:B------:R-:W3:Y:S02]  /*7020*/  @!P0 SYNCS.PHASECHK.TRANS64 P0, [R0+URZ+0xc0], R3 ;  /* 0x0000c003000085a7 */ /* 0x000ee400080010ff */
[----:B---3--:R-:W-:Y:S05]  /*7030*/  @!P0 BRA `(.L_x_132) ;  /* 0xfffffffc00f08947 */ /* 0x008fea000383ffff */
[----:B------:R-:W-:Y:S05]  /*7040*/  BRA `(.L_x_58) ;  /* 0xffffffc000647947 */ /* 0x000fea000383ffff */
.L_x_66:
[----:B-1----:R1:W2:Y:S02]  /*7050*/  SYNCS.PHASECHK.TRANS64.TRYWAIT P1, [R0+URZ+0xb0], R5 ;  /* 0x0000b005000075a7 */ /* 0x0022a400080211ff */
[----:B--2---:R-:W-:Y:S05]  /*7060*/  @!P1 NANOSLEEP.SYNCS 0x989680 ;  /* 0x009896800000995d */ /* 0x004fea0003900000 */
[----:B------:R-:W2:Y:S02]  /*7070*/  @!P1 SYNCS.PHASECHK.TRANS64 P1, [R0+URZ+0xb0], R5 ;  /* 0x0000b005000095a7 */ /* 0x000ea400080210ff */
[----:B--2---:R-:W-:Y:S05]  /*7080*/  @!P1 BRA `(.L_x_66) ;  /* 0xfffffffc00f09947 */ /* 0x004fea000383ffff */
[----:B------:R-:W-:Y:S05]  /*7090*/  BRA `(.L_x_133) ;  /* 0xffffffc400f87947 */ /* 0x000fea000383ffff */
.L_x_67:
[----:B------:R-:W-:-:S07]  /*70a0*/  MOV R3, UR46 ;  /* 0x0000002e00037c02 */ /* 0x000fce0008000f00 */
.L_x_134:
[----:B-1----:R1:W2:Y:S02]  /*70b0*/  SYNCS.PHASECHK.TRANS64.TRYWAIT P0, [R3+URZ+0xf0], R0 ;  /* 0x0000f000030075a7 */ /* 0x0022a400080011ff */
[----:B--2---:R-:W-:Y:S05]  /*70c0*/  @!P0 NANOSLEEP.SYNCS 0x989680 ;  /* 0x009896800000895d */ /* 0x004fea0003900000 */
[----:B------:R-:W2:Y:S02]  /*70d0*/  @!P0 SYNCS.PHASECHK.TRANS64 P0, [R3+URZ+0xf0], R0 ;  /* 0x0000f000030085a7 */ /* 0x000ea400080010ff */
[----:B--2---:R-:W-:Y:S05]  /*70e0*/  @!P0 BRA `(.L_x_134) ;  /* 0xfffffffc00f08947 */ /* 0x004fea000383ffff */
[----:B------:R-:W-:Y:S05]  /*70f0*/  BRA `(.L_x_135) ;  /* 0xffffffc800447947 */ /* 0x000fea000383ffff */
.L_x_70:
[----:B------:R-:W-:Y:S07]  /*7100*/  MOV R0, UR7 ;  /* 0x0000000700007c02 */ /* 0x000fee0008000f00 */
.L_x_136:
[----:B-1----:R1:W2:Y:S02]  /*7110*/  SYNCS.PHASECHK.TRANS64.TRYWAIT P0, [R0+URZ], R3 ;  /* 0x00000003000075a7 */ /* 0x0022a400080011ff */
[----:B--2---:R-:W-:Y:S05]  /*7120*/  @!P0 NANOSLEEP.SYNCS 0x989680 ;  /* 0x009896800000895d */ /* 0x004fea0003900000 */
[----:B------:R-:W2:Y:S02]  /*7130*/  @!P0 SYNCS.PHASECHK.TRANS64 P0, [R0+URZ], R3 ;  /* 0x00000003000085a7 */ /* 0x000ea400080010ff */
[----:B--2---:R-:W-:Y:S05]  /*7140*/  @!P0 BRA `(.L_x_136) ;  /* 0xfffffffc00f08947 */ /* 0x004fea000383ffff */
[----:B------:R-:W-:Y:S05]  /*7150*/  BRA `(.L_x_69) ;  /* 0xffffffc800607947 */ /* 0x000fea000383ffff */
.L_x_73:
[----:B------:R-:W-:-:S07]  /*7160*/  MOV R0, UR4 ;  /* 0x0000000400007c02 */ /* 0x000fce0008000f00 */
.L_x_137:
[----:B--2---:R2:W3:Y:S02]  /*7170*/  SYNCS.PHASECHK.TRANS64.TRYWAIT P0, [R0+URZ], R3 ;  /* 0x00000003000075a7 */ /* 0x0044e400080011ff */
[----:B---3--:R-:W-:Y:S05]  /*7180*/  @!P0 NANOSLEEP.SYNCS 0x989680 ;  /* 0x009896800000895d */ /* 0x008fea0003900000 */
[----:B------:R-:W3:Y:S02]  /*7190*/  @!P0 SYNCS.PHASECHK.TRANS64 P0, [R0+URZ], R3 ;  /* 0x00000003000085a7 */ /* 0x000ee400080010ff */
[----:B---3--:R-:W-:Y:S05]  /*71a0*/  @!P0 BRA `(.L_x_137) ;  /* 0xfffffffc00f08947 */ /* 0x008fea000383ffff */
[----:B------:R-:W-:Y:S05]  /*71b0*/  BRA `(.L_x_138) ;  /* 0xffffffcc00907947 */ /* 0x000fea000383ffff */
.L_x_74:
[----:B------:R-:W-:-:S07]  /*71c0*/  MOV R0, UR5 ;  /* 0x0000000500007c02 */ /* 0x000fce0008000f00 */
.L_x_139:
[----:B-1----:R1:W2:Y:S02]  /*71d0*/  SYNCS.PHASECHK.TRANS64.TRYWAIT P0, [R0+URZ], R3 ;  /* 0x00000003000075a7 */ /* 0x0022a400080011ff */
[----:B--2---:R-:W-:Y:S05]  /*71e0*/  @!P0 NANOSLEEP.SYNCS 0x989680 ;  /* 0x009896800000895d */ /* 0x004fea0003900000 */
[----:B------:R-:W2:Y:S02]  /*71f0*/  @!P0 SYNCS.PHASECHK.TRANS64 P0, [R0+URZ], R3 ;  /* 0x00000003000085a7 */ /* 0x000ea400080010ff */
[----:B--2---:R-:W-:Y:S05]  /*7200*/  @!P0 BRA `(.L_x_139) ;  /* 0xfffffffc00f08947 */ /* 0x004fea000383ffff */
[----:B------:R-:W-:Y:S05]  /*7210*/  BRA `(.L_x_140) ;  /* 0xffffffcc009c7947 */ /* 0x000fea000383ffff */
.L_x_75:
[----:B------:R-:W-:-:S07]  /*7220*/  MOV R0, UR5 ;  /* 0x0000000500007c02 */ /* 0x000fce0008000f00 */
.L_x_141:
[----:B-1----:R1:W2:Y:S02]  /*7230*/  SYNCS.PHASECHK.TRANS64.TRYWAIT P0, [R0+URZ], R3 ;  /* 0x00000003000075a7 */ /* 0x0022a400080011ff */
[----:B--2---:R-:W-:Y:S05]  /*7240*/  @!P0 NANOSLEEP.SYNCS 0x989680 ;  /* 0x009896800000895d */ /* 0x004fea0003900000 */
[----:B------:R-:W2:Y:S02]  /*7250*/  @!P0 SYNCS.PHASECHK.TRANS64 P0, [R0+URZ], R3 ;  /* 0x00000003000085a7 */ /* 0x000ea400080010ff */
[----:B--2---:R-:W-:Y:S05]  /*7260*/  @!P0 BRA `(.L_x_141) ;  /* 0xfffffffc00f08947 */ /* 0x004fea000383ffff */
[----:B------:R-:W-:Y:S05]  /*7270*/  BRA `(.L_x_142) ;  /* 0xffffffcc00a87947 */ /* 0x000fea000383ffff */
.L_x_76:
[----:B------:R-:W-:-:S07]  /*7280*/  MOV R0, UR4 ;  /* 0x0000000400007c02 */ /* 0x000fce0008000f00 */
.L_x_143:
[----:B-1----:R1:W2:Y:S02]  /*7290*/  SYNCS.PHASECHK.TRANS64.TRYWAIT P0, [R0+URZ], R3 ;  /* 0x00000003000075a7 */ /* 0x0022a400080011ff */
[----:B--2---:R-:W-:Y:S05]  /*72a0*/  @!P0 NANOSLEEP.SYNCS 0x989680 ;  /* 0x009896800000895d */ /* 0x004fea0003900000 */
[----:B------:R-:W2:Y:S02]  /*72b0*/  @!P0 SYNCS.PHASECHK.TRANS64 P0, [R0+URZ], R3 ;  /* 0x00000003000085a7 */ /* 0x000ea400080010ff */
[----:B--2---:R-:W-:Y:S05]  /*72c0*/  @!P0 BRA `(.L_x_143) ;  /* 0xfffffffc00f08947 */ /* 0x004fea000383ffff */
[----:B------:R-:W-:Y:S05]  /*72d0*/  BRA `(.L_x_144) ;  /* 0xffffffcc00b47947 */ /* 0x000fea000383ffff */
.L_x_81:
[----:B--2---:R2:W3:Y:S02]  /*72e0*/  SYNCS.PHASECHK.TRANS64.TRYWAIT P0, [R3+URZ+0xb0], R0 ;  /* 0x0000b000030075a7 */ /* 0x0044e400080011ff */
[----:B---3--:R-:W-:Y:S05]  /*72f0*/  @!P0 NANOSLEEP.SYNCS 0x989680 ;  /* 0x009896800000895d */ /* 0x008fea0003900000 */
[----:B------:R-:W3:Y:S02]  /*7300*/  @!P0 SYNCS.PHASECHK.TRANS64 P0, [R3+URZ+0xb0], R0 ;  /* 0x0000b000030085a7 */ /* 0x000ee400080010ff */
[----:B---3--:R-:W-:Y:S05]  /*7310*/  @!P0 BRA `(.L_x_81) ;  /* 0xfffffffc00f08947 */ /* 0x008fea000383ffff */
[----:B------:R-:W-:Y:S05]  /*7320*/  BRA `(.L_x_145) ;  /* 0xffffffd000dc7947 */ /* 0x000fea000383ffff */
.L_x_84:
[----:B------:R-:W-:Y:S07]  /*7330*/  MOV R0, UR17 ;  /* 0x0000001100007c02 */ /* 0x000fee0008000f00 */
.L_x_146:
[----:B--2---:R2:W3:Y:S02]  /*7340*/  SYNCS.PHASECHK.TRANS64.TRYWAIT P1, [R0+URZ+0xa8], R3 ;  /* 0x0000a803000075a7 */ /* 0x0044e400080211ff */
[----:B---3--:R-:W-:Y:S05]  /*7350*/  @!P1 NANOSLEEP.SYNCS 0x989680 ;  /* 0x009896800000995d */ /* 0x008fea0003900000 */
[----:B------:R-:W3:Y:S02]  /*7360*/  @!P1 SYNCS.PHASECHK.TRANS64 P1, [R0+URZ+0xa8], R3 ;  /* 0x0000a803000095a7 */ /* 0x000ee400080210ff */
[----:B---3--:R-:W-:Y:S05]  /*7370*/  @!P1 BRA `(.L_x_146) ;  /* 0xfffffffc00f09947 */ /* 0x008fea000383ffff */
[----:B------:R-:W-:Y:S05]  /*7380*/  BRA `(.L_x_83) ;  /* 0xffffffd800507947 */ /* 0x000fea000383ffff */
.L_x_87:
[----:B--2---:R-:W-:Y:S07]  /*7390*/  MOV R3, UR17 ;  /* 0x0000001100037c02 */ /* 0x004fee0008000f00 */
.L_x_147:
[----:B--2---:R2:W3:Y:S02]  /*73a0*/  SYNCS.PHASECHK.TRANS64.TRYWAIT P0, [R3+URZ+0x98], R2 ;  /* 0x00009802030075a7 */ /* 0x0044e400080011ff */
[----:B---3--:R-:W-:Y:S05]  /*73b0*/  @!P0 NANOSLEEP.SYNCS 0x989680 ;  /* 0x009896800000895d */ /* 0x008fea0003900000 */
[----:B------:R-:W3:Y:S02]  /*73c0*/  @!P0 SYNCS.PHASECHK.TRANS64 P0, [R3+URZ+0x98], R2 ;  /* 0x00009802030085a7 */ /* 0x000ee400080010ff */
[----:B---3--:R-:W-:Y:S05]  /*73d0*/  @!P0 BRA `(.L_x_147) ;  /* 0xfffffffc00f08947 */ /* 0x008fea000383ffff */
[----:B------:R-:W-:Y:S05]  /*73e0*/  BRA `(.L_x_148) ;  /* 0xffffffd800a47947 */ /* 0x000fea000383ffff */
.L_x_90:
[----:B--2---:R2:W4:Y:S02]  /*73f0*/  SYNCS.PHASECHK.TRANS64.TRYWAIT P0, [R8+URZ+0xb0], R3 ;  /* 0x0000b003080075a7 */ /* 0x00452400080011ff */
[----:B----4-:R-:W-:Y:S05]  /*7400*/  @!P0 NANOSLEEP.SYNCS 0x989680 ;  /* 0x009896800000895d */ /* 0x010fea0003900000 */
[----:B------:R-:W4:Y:S02]  /*7410*/  @!P0 SYNCS.PHASECHK.TRANS64 P0, [R8+URZ+0xb0], R3 ;  /* 0x0000b003080085a7 */ /* 0x000f2400080010ff */
[----:B----4-:R-:W-:Y:S05]  /*7420*/  @!P0 BRA `(.L_x_90) ;  /* 0xfffffffc00f08947 */ /* 0x010fea000383ffff */
[----:B------:R-:W-:Y:S05]  /*7430*/  BRA `(.L_x_149) ;  /* 0xffffffdc00dc7947 */ /* 0x000fea000383ffff */
.L_x_101:
[----:B-1----:R-:W-:Y:S04]  /*7440*/  MOV R0, UR44 ;  /* 0x0000002c00007c02 */ /* 0x002fe80008000f00 */
[----:B------:R1:W2:Y:S03]  /*7450*/  SYNCS.PHASECHK.TRANS64.TRYWAIT P1, [R0+URZ+0x90], R3 ;  /* 0x00009003000075a7 */ /* 0x0002a600080211ff */
[----:B--2---:R-:W-:Y:S05]  /*7460*/  @!P1 NANOSLEEP.SYNCS 0x989680 ;  /* 0x009896800000995d */ /* 0x004fea0003900000 */
[----:B------:R-:W2:Y:S02]  /*7470*/  @!P1 SYNCS.PHASECHK.TRANS64 P1, [R0+URZ+0x90], R3 ;  /* 0x00009003000095a7 */ /* 0x000ea400080210ff */
[----:B--2---:R-:W-:Y:S05]  /*7480*/  @!P1 BRA `(.L_x_101) ;  /* 0xfffffffc00ec9947 */ /* 0x004fea000383ffff */
[----:B------:R-:W-:Y:S05]  /*7490*/  BRA `(.L_x_100) ;  /* 0xffffffec001c7947 */ /* 0x000fea000383ffff */
.L_x_103:
[----:B-1----:R1:W3:Y:S02]  /*74a0*/  SYNCS.PHASECHK.TRANS64.TRYWAIT P1, [R56+URZ+0xd0], R7 ;  /* 0x0000d007380075a7 */ /* 0x0022e400080211ff */
[----:B---3--:R-:W-:Y:S05]  /*74b0*/  @!P1 NANOSLEEP.SYNCS 0x989680 ;  /* 0x009896800000995d */ /* 0x008fea0003900000 */
[----:B------:R-:W3:Y:S02]  /*74c0*/  @!P1 SYNCS.PHASECHK.TRANS64 P1, [R56+URZ+0xd0], R7 ;  /* 0x0000d007380095a7 */ /* 0x000ee400080210ff */
[----:B---3--:R-:W-:Y:S05]  /*74d0*/  @!P1 BRA `(.L_x_103) ;  /* 0xfffffffc00f09947 */ /* 0x008fea000383ffff */
[----:B------:R-:W-:Y:S05]  /*74e0*/  BRA `(.L_x_102) ;  /* 0xffffffec00547947 */ /* 0x000fea000383ffff */
        .weak           $__internal_0_$__cuda_sm10x_tcgen05_guardrail_trap_col_being_dealloced_not_returned_by_alloc
        .type           $__internal_0_$__cuda_sm10x_tcgen05_guardrail_trap_col_being_dealloced_not_returned_by_alloc,@function
        .size           $__internal_0_$__cuda_sm10x_tcgen05_guardrail_trap_col_being_dealloced_not_returned_by_alloc,($__internal_1_$__cuda_sm10x_tcgen05_guardrail_trap_phase_invalid_during_alloc - $__internal_0_$__cuda_sm10x_tcgen05_guardrail_trap_col_being_dealloced_not_returned_by_alloc)
$__internal_0_$__cuda_sm10x_tcgen05_guardrail_trap_col_being_dealloced_not_returned_by_alloc:
[----:B------:R-:W-:Y:S05]  /*74f0*/  BPT.TRAP 0x1 ;  /* 0x000000040000795c */ /* 0x000fea0000300000 */
[----:B------:R-:W-:-:S04]  /*7500*/  HFMA2 R3, -RZ, RZ, 0, 0 ;  /* 0x00000000ff037431 */ /* 0x000fc800000001ff */
[----:B------:R-:W-:Y:S05]  /*7510*/  RET.REL.NODEC R2 `(_ZN7cutlass13device_kernelINS_4gemm6kernel13GemmUniversalIN4cute5tupleIJiiiiEEENS1_10collective13CollectiveMmaINS1_35MainloopSm100TmaUmmaWarpSpecializedILi9ELi2ELi4ENS5_IJNS4_1CILi2EEENSA_ILi1EEESC_EEEEENS5_IJNSA_ILi64EEENSA_ILi32EEENSA_ILi256EEEEEEaNS5_IJlSC_lEEEaSJ_NS4_8TiledMMAINS4_8MMA_AtomIJNS4_15SM100_MMA_S8_SSIaaiLi64ELi32ELNS4_4UMMA5MajorE0ELSO_0ELNSN_8SaturateE0EEEEEENS4_6LayoutINS5_IJSC_SC_SC_EEENS5_IJNSA_ILi0EEESU_SU_EEEEENS5_IJNS4_10UnderscoreESX_SX_EEEEENS4_13SM90_TMA_LOADENS4_14ComposedLayoutINS4_7SwizzleILi3ELi4ELi3EEENS4_18smem_ptr_flag_bitsILi8EEENSS_INS5_IJNSA_ILi8EEENSA_ILi128EEEEEENS5_IJS17_SC_EEEEEEEvNS4_8identityENS4_23SM90_TMA_LOAD_MULTICASTES1B_vS1C_EENS_8epilogue10collective18CollectiveEpilogueINS1F_23Sm100TmaWarpSpecializedILi1ELi1ELi16ELb0ELb0EEEJSI_NS5_IJNSS_ISF_SC_EENSS_ISG_SC_EEEEEaSJ_aSJ_NS1F_6fusion15FusionCallbacksIS1J_NS1N_17LinearCombinationIaiaiLNS_15FloatRoundStyleE2EEESI_S1M_JEEENS4_5SM1004TMEM4LOAD26SM100_TMEM_LOAD_16dp32b16xES10_NS11_INS12_ILi1ELi4ELi3EEES15_NSS_INS5_IJS16_SG_EEENS5_IJSG_SC_EEEEEEENS4_39AutoVectorizingCopyWithAssumedAlignmentILi128EEENS4_14SM90_TMA_STOREES21_S23_S23_EEEvvEEEEvNT_6ParamsE) ;  /* 0xffffff8802b87950 */ /* 0x000fea0003c3ffff */
        .weak           $__internal_1_$__cuda_sm10x_tcgen05_guardrail_trap_phase_invalid_during_alloc
        .type           $__internal_1_$__cuda_sm10x_tcgen05_guardrail_trap_phase_invalid_during_alloc,@function
        .size           $__internal_1_$__cuda_sm10x_tcgen05_guardrail_trap_phase_invalid_during_alloc,($__internal_2_$__cuda_sm10x_tcgen05_guardrail_trap_unallocated_columns_being_dealloced - $__internal_1_$__cuda_sm10x_tcgen05_guardrail_trap_phase_invalid_during_alloc)
$__internal_1_$__cuda_sm10x_tcgen05_guardrail_trap_phase_invalid_during_alloc:
[----:B------:R-:W-:Y:S05]  /*7520*/  BPT.TRAP 0x1 ;  /* 0x000000040000795c */ /* 0x000fea0000300000 */
[----:B------:R-:W-:-:S04]  /*7530*/  MOV R5, 0x0 ;  /* 0x0000000000057802 */ /* 0x000fc80000000f00 */
[----:B------:R-:W-:Y:S05]  /*7540*/  RET.REL.NODEC R4 `(_ZN7cutlass13device_kernelINS_4gemm6kernel13GemmUniversalIN4cute5tupleIJiiiiEEENS1_10collective13CollectiveMmaINS1_35MainloopSm100TmaUmmaWarpSpecializedILi9ELi2ELi4ENS5_IJNS4_1CILi2EEENSA_ILi1EEESC_EEEEENS5_IJNSA_ILi64EEENSA_ILi32EEENSA_ILi256EEEEEEaNS5_IJlSC_lEEEaSJ_NS4_8TiledMMAINS4_8MMA_AtomIJNS4_15SM100_MMA_S8_SSIaaiLi64ELi32ELNS4_4UMMA5MajorE0ELSO_0ELNSN_8SaturateE0EEEEEENS4_6LayoutINS5_IJSC_SC_SC_EEENS5_IJNSA_ILi0EEESU_SU_EEEEENS5_IJNS4_10UnderscoreESX_SX_EEEEENS4_13SM90_TMA_LOADENS4_14ComposedLayoutINS4_7SwizzleILi3ELi4ELi3EEENS4_18smem_ptr_flag_bitsILi8EEENSS_INS5_IJNSA_ILi8EEENSA_ILi128EEEEEENS5_IJS17_SC_EEEEEEEvNS4_8identityENS4_23SM90_TMA_LOAD_MULTICASTES1B_vS1C_EENS_8epilogue10collective18CollectiveEpilogueINS1F_23Sm100TmaWarpSpecializedILi1ELi1ELi16ELb0ELb0EEEJSI_NS5_IJNSS_ISF_SC_EENSS_ISG_SC_EEEEEaSJ_aSJ_NS1F_6fusion15FusionCallbacksIS1J_NS1N_17LinearCombinationIaiaiLNS_15FloatRoundStyleE2EEESI_S1M_JEEENS4_5SM1004TMEM4LOAD26SM100_TMEM_LOAD_16dp32b16xES10_NS11_INS12_ILi1ELi4ELi3EEES15_NSS_INS5_IJS16_SG_EEENS5_IJSG_SC_EEEEEEENS4_39AutoVectorizingCopyWithAssumedAlignmentILi128EEENS4_14SM90_TMA_STOREES21_S23_S23_EEEvvEEEEvNT_6ParamsE) ;  /* 0xffffff8804ac7950 */ /* 0x000fea0003c3ffff */
        .weak           $__internal_2_$__cuda_sm10x_tcgen05_guardrail_trap_unallocated_columns_being_dealloced
        .type           $__internal_2_$__cuda_sm10x_tcgen05_guardrail_trap_unallocated_columns_being_dealloced,@function
        .size           $__internal_2_$__cuda_sm10x_tcgen05_guardrail_trap_unallocated_columns_being_dealloced,(.L_x_151 - $__internal_2_$__cuda_sm10x_tcgen05_guardrail_trap_unallocated_columns_being_dealloced)
$__internal_2_$__cuda_sm10x_tcgen05_guardrail_trap_unallocated_columns_being_dealloced:
[----:B------:R-:W-:Y:S05]  /*7550*/  BPT.TRAP 0x1 ;  /* 0x000000040000795c */ /* 0x000fea0000300000 */
[----:B------:R-:W-:-:S04]  /*7560*/  HFMA2 R3, -RZ, RZ, 0, 0 ;  /* 0x00000000ff037431 */ /* 0x000fc800000001ff */
[----:B------:R-:W-:Y:S05]  /*7570*/  RET.REL.NODEC R2 `(_ZN7cutlass13device_kernelINS_4gemm6kernel13GemmUniversalIN4cute5tupleIJiiiiEEENS1_10collective13CollectiveMmaINS1_35MainloopSm100TmaUmmaWarpSpecializedILi9ELi2ELi4ENS5_IJNS4_1CILi2EEENSA_ILi1EEESC_EEEEENS5_IJNSA_ILi64EEENSA_ILi32EEENSA_ILi256EEEEEEaNS5_IJlSC_lEEEaSJ_NS4_8TiledMMAINS4_8MMA_AtomIJNS4_15SM100_MMA_S8_SSIaaiLi64ELi32ELNS4_4UMMA5MajorE0ELSO_0ELNSN_8SaturateE0EEEEEENS4_6LayoutINS5_IJSC_SC_SC_EEENS5_IJNSA_ILi0EEESU_SU_EEEEENS5_IJNS4_10UnderscoreESX_SX_EEEEENS4_13SM90_TMA_LOADENS4_14ComposedLayoutINS4_7SwizzleILi3ELi4ELi3EEENS4_18smem_ptr_flag_bitsILi8EEENSS_INS5_IJNSA_ILi8EEENSA_ILi128EEEEEENS5_IJS17_SC_EEEEEEEvNS4_8identityENS4_23SM90_TMA_LOAD_MULTICASTES1B_vS1C_EENS_8epilogue10collective18CollectiveEpilogueINS1F_23Sm100TmaWarpSpecializedILi1ELi1ELi16ELb0ELb0EEEJSI_NS5_IJNSS_ISF_SC_EENSS_ISG_SC_EEEEEaSJ_aSJ_NS1F_6fusion15FusionCallbacksIS1J_NS1N_17LinearCombinationIaiaiLNS_15FloatRoundStyleE2EEESI_S1M_JEEENS4_5SM1004TMEM4LOAD26SM100_TMEM_LOAD_16dp32b16xES10_NS11_INS12_ILi1ELi4ELi3EEES15_NSS_INS5_IJS16_SG_EEENS5_IJSG_SC_EEEEEEENS4_39AutoVectorizingCopyWithAssumedAlignmentILi128EEENS4_14SM90_TMA_STOREES21_S23_S23_EEEvvEEEEvNT_6ParamsE) ;  /* 0xffffff8802a07950 */ /* 0x000fea0003c3ffff */
.L_x_150:
[----:B------:R-:W-:-:S00]  /*7580*/  BRA `(.L_x_150) ;  /* 0xfffffffc00fc7947 */ /* 0x000fc0000383ffff */
[----:B------:R-:W-:-:S00]  /*7590*/  NOP ;  /* 0x0000000000007918 */ /* 0x000fc00000000000 */
        /* <DEDUP_REMOVED lines=14> */
.L_x_151:


//--------------------- .nv.global.init           --------------------------
	.section	.nv.global.init,"aw",@progbits
.nv.global.init:
	.type		$str$27,@object
	.size		$str$27,($str$28 - $str$27)
$str$27:
        /*0000*/ 	.byte	0x28, 0x61, 0x64, 0x64, 0x72, 0x65, 0x73, 0x73, 0x20, 0x26, 0x20, 0x6d, 0x61, 0x73, 0x6b, 0x29
        /*0010*/ 	.byte	0x20, 0x3d, 0x3d, 0x20, 0x30, 0x00
	.type		$str$28,@object
	.size		$str$28,($str$26 - $str$28)
$str$28:
        /*0016*/ 	.byte	0x2f, 0x74, 0x6d, 0x70, 0x2f, 0x63, 0x75, 0x74, 0x6c, 0x61, 0x73, 0x73, 0x5f, 0x73, 0x77, 0x65
        /*0026*/ 	.byte	0x65, 0x70, 0x5f, 0x73, 0x72, 0x63, 0x2f, 0x69, 0x6e, 0x63, 0x6c, 0x75, 0x64, 0x65, 0x2f, 0x63
        /*0036*/ 	.byte	0x75, 0x74, 0x65, 0x2f, 0x70, 0x6f, 0x69, 0x6e, 0x74, 0x65, 0x72, 0x5f, 0x66, 0x6c, 0x61, 0x67
        /*0046*/ 	.byte	0x67, 0x65, 0x64, 0x2e, 0x68, 0x70, 0x70, 0x00
	.type		$str$26,@object
	.size		$str$26,($str$25 - $str$26)
$str$26:
        /*004e*/ 	.byte	0x2f, 0x74, 0x6d, 0x70, 0x2f, 0x63, 0x75, 0x74, 0x6c, 0x61, 0x73, 0x73, 0x5f, 0x73, 0x77, 0x65
        /*005e*/ 	.byte	0x65, 0x70, 0x5f, 0x73, 0x72, 0x63, 0x2f, 0x69, 0x6e, 0x63, 0x6c, 0x75, 0x64, 0x65, 0x2f, 0x63
        /*006e*/ 	.byte	0x75, 0x74, 0x65, 0x2f, 0x61, 0x74, 0x6f, 0x6d, 0x2f, 0x63, 0x6f, 0x70, 0x79, 0x5f, 0x74, 0x72
        /*007e*/ 	.byte	0x61, 0x69, 0x74, 0x73, 0x5f, 0x73, 0x6d, 0x31, 0x30, 0x30, 0x2e, 0x68, 0x70, 0x70, 0x00
	.type		$str$25,@object
	.size		$str$25,(__unnamed_1 - $str$25)
$str$25:
        /*008d*/ 	.byte	0x28, 0x28, 0x75, 0x69, 0x6e, 0x74, 0x33, 0x32, 0x5f, 0x74, 0x28, 0x74, 0x68, 0x72, 0x65, 0x61
        /*009d*/ 	.byte	0x64, 0x49, 0x64, 0x78, 0x2e, 0x78, 0x29, 0x20, 0x2f, 0x20, 0x33, 0x32, 0x29, 0x20, 0x25, 0x20
        /*00ad*/ 	.byte	0x34, 0x29, 0x20, 0x3d, 0x3d, 0x20, 0x28, 0x28, 0x28, 0x74, 0x6d, 0x65, 0x6d, 0x5f, 0x61, 0x64
        /*00bd*/ 	.byte	0x64, 0x72, 0x20, 0x3e, 0x3e, 0x20, 0x31, 0x36, 0x29, 0x20, 0x2f, 0x20, 0x33, 0x32, 0x29, 0x20
        /*00cd*/ 	.byte	0x25, 0x20, 0x34, 0x29, 0x00
	.type		__unnamed_1,@object
	.size		__unnamed_1,(__unnamed_2 - __unnamed_1)
__unnamed_1:
        /*00d2*/ 	.byte	0x61, 0x75, 0x74, 0x6f, 0x20, 0x63, 0x75, 0x74, 0x65, 0x3a, 0x3a, 0x61, 0x73, 0x5f, 0x70, 0x6f
        /* <DEDUP_REMOVED lines=24> */
        /*0262*/ 	.byte	0x00
	.type		__unnamed_2,@object
	.size		__unnamed_2,(.L_2 - __unnamed_2)
__unnamed_2:
        /* <DEDUP_REMOVED lines=37> */
        /*04b3*/ 	.byte	0x74, 0x65, 0x3a, 0x3a, 0x43, 0x3c, 0x30, 0x3e, 0x3e, 0x3e, 0x3e, 0x5d, 0x00
.L_2:


//--------------------- .nv.shared._ZN7cutlass13device_kernelINS_4gemm6kernel13GemmUniversalIN4cute5tupleIJiiiiEEENS1_10collective13CollectiveMmaINS1_35MainloopSm100TmaUmmaWarpSpecializedILi9ELi2ELi4ENS5_IJNS4_1CILi2EEENSA_ILi1EEESC_EEEEENS5_IJNSA_ILi64EEENSA_ILi32EEENSA_ILi256EEEEEEaNS5_IJlSC_lEEEaSJ_NS4_8TiledMMAINS4_8MMA_AtomIJNS4_15SM100_MMA_S8_SSIaaiLi64ELi32ELNS4_4UMMA5MajorE0ELSO_0ELNSN_8SaturateE0EEEEEENS4_6LayoutINS5_IJSC_SC_SC_EEENS5_IJNSA_ILi0EEESU_SU_EEEEENS5_IJNS4_10UnderscoreESX_SX_EEEEENS4_13SM90_TMA_LOADENS4_14ComposedLayoutINS4_7SwizzleILi3ELi4ELi3EEENS4_18smem_ptr_flag_bitsILi8EEENSS_INS5_IJNSA_ILi8EEENSA_ILi128EEEEEENS5_IJS17_SC_EEEEEEEvNS4_8identityENS4_23SM90_TMA_LOAD_MULTICASTES1B_vS1C_EENS_8epilogue10collective18CollectiveEpilogueINS1F_23Sm100TmaWarpSpecializedILi1ELi1ELi16ELb0ELb0EEEJSI_NS5_IJNSS_ISF_SC_EENSS_ISG_SC_EEEEEaSJ_aSJ_NS1F_6fusion15FusionCallbacksIS1J_NS1N_17LinearCombinationIaiaiLNS_15FloatRoundStyleE2EEESI_S1M_JEEENS4_5SM1004TMEM4LOAD26SM100_TMEM_LOAD_16dp32b16xES10_NS11_INS12_ILi1ELi4ELi3EEES15_NSS_INS5_IJS16_SG_EEENS5_IJSG_SC_EEEEEEENS4_39AutoVectorizingCopyWithAssumedAlignmentILi128EEENS4_14SM90_TMA_STOREES21_S23_S23_EEEvvEEEEvNT_6ParamsE --------------------------
	.section	.nv.shared._ZN7cutlass13device_kernelINS_4gemm6kernel13GemmUniversalIN4cute5tupleIJiiiiEEENS1_10collective13CollectiveMmaINS1_35MainloopSm100TmaUmmaWarpSpecializedILi9ELi2ELi4ENS5_IJNS4_1CILi2EEENSA_ILi1EEESC_EEEEENS5_IJNSA_ILi64EEENSA_ILi32EEENSA_ILi256EEEEEEaNS5_IJlSC_lEEEaSJ_NS4_8TiledMMAINS4_8MMA_AtomIJNS4_15SM100_MMA_S8_SSIaaiLi64ELi32ELNS4_4UMMA5MajorE0ELSO_0ELNSN_8SaturateE0EEEEEENS4_6LayoutINS5_IJSC_SC_SC_EEENS5_IJNSA_ILi0EEESU_SU_EEEEENS5_IJNS4_10UnderscoreESX_SX_EEEEENS4_13SM90_TMA_LOADENS4_14ComposedLayoutINS4_7SwizzleILi3ELi4ELi3EEENS4_18smem_ptr_flag_bitsILi8EEENSS_INS5_IJNSA_ILi8EEENSA_ILi128EEEEEENS5_IJS17_SC_EEEEEEEvNS4_8identityENS4_23SM90_TMA_LOAD_MULTICASTES1B_vS1C_EENS_8epilogue10collective18CollectiveEpilogueINS1F_23Sm100TmaWarpSpecializedILi1ELi1ELi16ELb0ELb0EEEJSI_NS5_IJNSS_ISF_SC_EENSS_ISG_SC_EEEEEaSJ_aSJ_NS1F_6fusion15FusionCallbacksIS1J_NS1N_17LinearCombinationIaiaiLNS_15FloatRoundStyleE2EEESI_S1M_JEEENS4_5SM1004TMEM4LOAD26SM100_TMEM_LOAD_16dp32b16xES10_NS11_INS12_ILi1ELi4ELi3EEES15_NSS_INS5_IJS16_SG_EEENS5_IJSG_SC_EEEEEEENS4_39AutoVectorizingCopyWithAssumedAlignmentILi128EEENS4_14SM90_TMA_STOREES21_S23_S23_EEEvvEEEEvNT_6ParamsE,"aw",@nobits
	.sectionflags	@""
	.align	16
	.zero		1024


//--------------------- .nv.shared.reserved.0     --------------------------
	.section	.nv.shared.reserved.0,"aw",@nobits
	.weak		__nv_reservedSMEM_offset_0_alias
	.size		__nv_reservedSMEM_offset_0_alias, 0, 64
	.other		__nv_reservedSMEM_offset_0_alias,@"STO_CUDA_RESERVED_SHARED STV_DEFAULT"
__nv_reservedSMEM_offset_0_alias:
	.zero		0
.nv.shared.reserved.0:
	.zero		64
	.weak		__nv_reservedSMEM_tcgen05_partition
	.type		__nv_reservedSMEM_tcgen05_partition,@object
	.size		__nv_reservedSMEM_tcgen05_partition,(.L_0 - __nv_reservedSMEM_tcgen05_partition)
__nv_reservedSMEM_tcgen05_partition:
	.zero		32
.L_0:


//--------------------- .nv.global                --------------------------
	.section	.nv.global,"aw",@nobits
.nv.global:
	.type		_ZN40_INTERNAL_9654abac_4_k_cu_14231797_348854cute1_E,@object
	.size		_ZN40_INTERNAL_9654abac_4_k_cu_14231797_348854cute1_E,(_ZN40_INTERNAL_9654abac_4_k_cu_14231797_348854cuda3std3__45__cpo6cbeginE - _ZN40_INTERNAL_9654abac_4_k_cu_14231797_348854cute1_E)
_ZN40_INTERNAL_9654abac_4_k_cu_14231797_348854cute1_E:
	.zero		1
	.type		_ZN40_INTERNAL_9654abac_4_k_cu_14231797_348854cuda3std3__45__cpo6cbeginE,@object
	.size		_ZN40_INTERNAL_9654abac_4_k_cu_14231797_348854cuda3std3__45__cpo6cbeginE,(_ZN40_INTERNAL_9654abac_4_k_cu_14231797_348854cuda3std3__48in_placeE - _ZN40_INTERNAL_9654abac_4_k_cu_14231797_348854cuda3std3__45__cpo6cbeginE)
_ZN40_INTERNAL_9654abac_4_k_cu_14231797_348854cuda3std3__45__cpo6cbeginE:
	.zero		1
	.type		_ZN40_INTERNAL_9654abac_4_k_cu_14231797_348854cuda3std3__48in_placeE,@object
	.size		_ZN40_INTERNAL_9654abac_4_k_cu_14231797_348854cuda3std3__48in_placeE,(_ZN40_INTERNAL_9654abac_4_k_cu_14231797_348854cuda3std6ranges3__45__cpo9iter_moveE - _ZN40_INTERNAL_9654abac_4_k_cu_14231797_348854cuda3std3__48in_placeE)
_ZN40_INTERNAL_9654abac_4_k_cu_14231797_348854cuda3std3__48in_placeE:
	.zero		1
	.type		_ZN40_INTERNAL_9654abac_4_k_cu_14231797_348854cuda3std6ranges3__45__cpo9iter_moveE,@object
	.size		_ZN40_INTERNAL_9654abac_4_k_cu_14231797_348854cuda3std6ranges3__45__cpo9iter_moveE,(_ZN40_INTERNAL_9654abac_4_k_cu_14231797_348854cuda3std3__45__cpo5beginE - _ZN40_INTERNAL_9654abac_4_k_cu_14231797_348854cuda3std6ranges3__45__cpo9iter_moveE)
_ZN40_INTERNAL_9654abac_4_k_cu_14231797_348854cuda3std6ranges3__45__cpo9iter_moveE:
	.zero		1
	.type		_ZN40_INTERNAL_9654abac_4_k_cu_14231797_348854cuda3std3__45__cpo5beginE,@object
	.size		_ZN40_INTERNAL_9654abac_4_k_cu_14231797_348854cuda3std3__45__cpo5beginE,(_ZN40_INTERNAL_9654abac_4_k_cu_14231797_348854cuda3std3__442_GLOBAL__N__9654abac_4_k_cu_14231797_348856ignoreE - _ZN40_INTERNAL_9654abac_4_k_cu_14231797_348854cuda3std3__45__cpo5beginE)
_ZN40_INTERNAL_9654abac_4_k_cu_14231797_348854cuda3std3__45__cpo5beginE:
	.zero		1
	.type		_ZN40_INTERNAL_9654abac_4_k_cu_14231797_348854cuda3std3__442_GLOBAL__N__9654abac_4_k_cu_14231797_348856ignoreE,@object
	.size		_ZN40_INTERNAL_9654abac_4_k_cu_14231797_348854cuda3std3__442_GLOBAL__N__9654abac_4_k_cu_14231797_348856ignoreE,(_ZN40_INTERNAL_9654abac_4_k_cu_14231797_348854cute7productE - _ZN40_INTERNAL_9654abac_4_k_cu_14231797_348854cuda3std3__442_GLOBAL__N__9654abac_4_k_cu_14231797_348856ignoreE)
_ZN40_INTERNAL_9654abac_4_k_cu_14231797_348854cuda3std3__442_GLOBAL__N__9654abac_4_k_cu_14231797_348856ignoreE:
	.zero		1
	.type		_ZN40_INTERNAL_9654abac_4_k_cu_14231797_348854cute7productE,@object
	.size		_ZN40_INTERNAL_9654abac_4_k_cu_14231797_348854cute7productE,(_ZN40_INTERNAL_9654abac_4_k_cu_14231797_348854cuda3std3__45__cpo3endE - _ZN40_INTERNAL_9654abac_4_k_cu_14231797_348854cute7productE)
_ZN40_INTERNAL_9654abac_4_k_cu_14231797_348854cute7productE:
	.zero		1
	.type		_ZN40_INTERNAL_9654abac_4_k_cu_14231797_348854cuda3std3__45__cpo3endE,@object
	.size		_ZN40_INTERNAL_9654abac_4_k_cu_14231797_348854cuda3std3__45__cpo3endE,(_ZN40_INTERNAL_9654abac_4_k_cu_14231797_348854cuda3std3__419piecewise_constructE - _ZN40_INTERNAL_9654abac_4_k_cu_14231797_348854cuda3std3__45__cpo3endE)
_ZN40_INTERNAL_9654abac_4_k_cu_14231797_348854cuda3std3__45__cpo3endE:
	.zero		1
	.type		_ZN40_INTERNAL_9654abac_4_k_cu_14231797_348854cuda3std3__419piecewise_constructE,@object
	.size		_ZN40_INTERNAL_9654abac_4_k_cu_14231797_348854cuda3std3__419piecewise_constructE,(_ZN40_INTERNAL_9654abac_4_k_cu_14231797_348854cuda3std3__45__cpo4cendE - _ZN40_INTERNAL_9654abac_4_k_cu_14231797_348854cuda3std3__419piecewise_constructE)
_ZN40_INTERNAL_9654abac_4_k_cu_14231797_348854cuda3std3__419piecewise_constructE:
	.zero		1
	.type		_ZN40_INTERNAL_9654abac_4_k_cu_14231797_348854cuda3std3__45__cpo4cendE,@object
	.size		_ZN40_INTERNAL_9654abac_4_k_cu_14231797_348854cuda3std3__45__cpo4cendE,(_ZN40_INTERNAL_9654abac_4_k_cu_14231797_348854cuda3std6ranges3__45__cpo4swapE - _ZN40_INTERNAL_9654abac_4_k_cu_14231797_348854cuda3std3__45__cpo4cendE)
_ZN40_INTERNAL_9654abac_4_k_cu_14231797_348854cuda3std3__45__cpo4cendE:
	.zero		1
	.type		_ZN40_INTERNAL_9654abac_4_k_cu_14231797_348854cuda3std6ranges3__45__cpo4swapE,@object
	.size		_ZN40_INTERNAL_9654abac_4_k_cu_14231797_348854cuda3std6ranges3__45__cpo4swapE,(.L_10 - _ZN40_INTERNAL_9654abac_4_k_cu_14231797_348854cuda3std6ranges3__45__cpo4swapE)
_ZN40_INTERNAL_9654abac_4_k_cu_14231797_348854cuda3std6ranges3__45__cpo4swapE:
	.zero		1
.L_10:


//--------------------- .nv.constant0._ZN7cutlass13device_kernelINS_4gemm6kernel13GemmUniversalIN4cute5tupleIJiiiiEEENS1_10collective13CollectiveMmaINS1_35MainloopSm100TmaUmmaWarpSpecializedILi9ELi2ELi4ENS5_IJNS4_1CILi2EEENSA_ILi1EEESC_EEEEENS5_IJNSA_ILi64EEENSA_ILi32EEENSA_ILi256EEEEEEaNS5_IJlSC_lEEEaSJ_NS4_8TiledMMAINS4_8MMA_AtomIJNS4_15SM100_MMA_S8_SSIaaiLi64ELi32ELNS4_4UMMA5MajorE0ELSO_0ELNSN_8SaturateE0EEEEEENS4_6LayoutINS5_IJSC_SC_SC_EEENS5_IJNSA_ILi0EEESU_SU_EEEEENS5_IJNS4_10UnderscoreESX_SX_EEEEENS4_13SM90_TMA_LOADENS4_14ComposedLayoutINS4_7SwizzleILi3ELi4ELi3EEENS4_18smem_ptr_flag_bitsILi8EEENSS_INS5_IJNSA_ILi8EEENSA_ILi128EEEEEENS5_IJS17_SC_EEEEEEEvNS4_8identityENS4_23SM90_TMA_LOAD_MULTICASTES1B_vS1C_EENS_8epilogue10collective18CollectiveEpilogueINS1F_23Sm100TmaWarpSpecializedILi1ELi1ELi16ELb0ELb0EEEJSI_NS5_IJNSS_ISF_SC_EENSS_ISG_SC_EEEEEaSJ_aSJ_NS1F_6fusion15FusionCallbacksIS1J_NS1N_17LinearCombinationIaiaiLNS_15FloatRoundStyleE2EEESI_S1M_JEEENS4_5SM1004TMEM4LOAD26SM100_TMEM_LOAD_16dp32b16xES10_NS11_INS12_ILi1ELi4ELi3EEES15_NSS_INS5_IJS16_SG_EEENS5_IJSG_SC_EEEEEEENS4_39AutoVectorizingCopyWithAssumedAlignmentILi128EEENS4_14SM90_TMA_STOREES21_S23_S23_EEEvvEEEEvNT_6ParamsE --------------------------
	.section	.nv.constant0._ZN7cutlass13device_kernelINS_4gemm6kernel13GemmUniversalIN4cute5tupleIJiiiiEEENS1_10collective13CollectiveMmaINS1_35MainloopSm100TmaUmmaWarpSpecializedILi9ELi2ELi4ENS5_IJNS4_1CILi2EEENSA_ILi1EEESC_EEEEENS5_IJNSA_ILi64EEENSA_ILi32EEENSA_ILi256EEEEEEaNS5_IJlSC_lEEEaSJ_NS4_8TiledMMAINS4_8MMA_AtomIJNS4_15SM100_MMA_S8_SSIaaiLi64ELi32ELNS4_4UMMA5MajorE0ELSO_0ELNSN_8SaturateE0EEEEEENS4_6LayoutINS5_IJSC_SC_SC_EEENS5_IJNSA_ILi0EEESU_SU_EEEEENS5_IJNS4_10UnderscoreESX_SX_EEEEENS4_13SM90_TMA_LOADENS4_14ComposedLayoutINS4_7SwizzleILi3ELi4ELi3EEENS4_18smem_ptr_flag_bitsILi8EEENSS_INS5_IJNSA_ILi8EEENSA_ILi128EEEEEENS5_IJS17_SC_EEEEEEEvNS4_8identityENS4_23SM90_TMA_LOAD_MULTICASTES1B_vS1C_EENS_8epilogue10collective18CollectiveEpilogueINS1F_23Sm100TmaWarpSpecializedILi1ELi1ELi16ELb0ELb0EEEJSI_NS5_IJNSS_ISF_SC_EENSS_ISG_SC_EEEEEaSJ_aSJ_NS1F_6fusion15FusionCallbacksIS1J_NS1N_17LinearCombinationIaiaiLNS_15FloatRoundStyleE2EEESI_S1M_JEEENS4_5SM1004TMEM4LOAD26SM100_TMEM_LOAD_16dp32b16xES10_NS11_INS12_ILi1ELi4ELi3EEES15_NSS_INS5_IJS16_SG_EEENS5_IJSG_SC_EEEEEEENS4_39AutoVectorizingCopyWithAssumedAlignmentILi128EEENS4_14SM90_TMA_STOREES21_S23_S23_EEEvvEEEEvNT_6ParamsE,"a",@progbits
	.sectionflags	@""
	.align	4
.nv.constant0._ZN7cutlass13device_kernelINS_4gemm6kernel13GemmUniversalIN4cute5tupleIJiiiiEEENS1_10collective13CollectiveMmaINS1_35MainloopSm100TmaUmmaWarpSpecializedILi9ELi2ELi4ENS5_IJNS4_1CILi2EEENSA_ILi1EEESC_EEEEENS5_IJNSA_ILi64EEENSA_ILi32EEENSA_ILi256EEEEEEaNS5_IJlSC_lEEEaSJ_NS4_8TiledMMAINS4_8MMA_AtomIJNS4_15SM100_MMA_S8_SSIaaiLi64ELi32ELNS4_4UMMA5MajorE0ELSO_0ELNSN_8SaturateE0EEEEEENS4_6LayoutINS5_IJSC_SC_SC_EEENS5_IJNSA_ILi0EEESU_SU_EEEEENS5_IJNS4_10UnderscoreESX_SX_EEEEENS4_13SM90_TMA_LOADENS4_14ComposedLayoutINS4_7SwizzleILi3ELi4ELi3EEENS4_18smem_ptr_flag_bitsILi8EEENSS_INS5_IJNSA_ILi8EEENSA_ILi128EEEEEENS5_IJS17_SC_EEEEEEEvNS4_8identityENS4_23SM90_TMA_LOAD_MULTICASTES1B_vS1C_EENS_8epilogue10collective18CollectiveEpilogueINS1F_23Sm100TmaWarpSpecializedILi1ELi1ELi16ELb0ELb0EEEJSI_NS5_IJNSS_ISF_SC_EENSS_ISG_SC_EEEEEaSJ_aSJ_NS1F_6fusion15FusionCallbacksIS1J_NS1N_17LinearCombinationIaiaiLNS_15FloatRoundStyleE2EEESI_S1M_JEEENS4_5SM1004TMEM4LOAD26SM100_TMEM_LOAD_16dp32b16xES10_NS11_INS12_ILi1ELi4ELi3EEES15_NSS_INS5_IJS16_SG_EEENS5_IJSG_SC_EEEEEEENS4_39AutoVectorizingCopyWithAssumedAlignmentILi128EEENS4_14SM90_TMA_STOREES21_S23_S23_EEEvvEEEEvNT_6ParamsE:
	.zero		2944


//--------------------- SYMBOLS --------------------------

	.type		.nv.reservedSmem.offset0,@object
	.size		.nv.reservedSmem.offset0,0x4
	.type		.nv.reservedSmem.cap,@object
	.size		.nv.reservedSmem.cap,0x4
	.type		__assertfail,@function
